	.headerflags	@"EF_CUDA_TEXMODE_UNIFIED EF_CUDA_64BIT_ADDRESS EF_CUDA_SM89 EF_CUDA_VIRTUAL_SM(EF_CUDA_SM89)"
	.elftype	@"ET_EXEC"


//--------------------- .nv.info                  --------------------------
	.section	.nv.info,"",@"SHT_CUDA_INFO"
	.align	4


	//----- nvinfo : EIATTR_REGCOUNT
	.align		4
        /*0000*/ 	.byte	0x04, 0x2f
        /*0002*/ 	.short	(.L_1 - .L_0)
	.align		4
.L_0:
        /*0004*/ 	.word	index@(matmul_kernel_0d1d2d3d4d5d6d7c8d9c10d11c)
        /*0008*/ 	.word	0x000000a8


	//----- nvinfo : EIATTR_MAX_STACK_SIZE
	.align		4
.L_1:
        /*000c*/ 	.byte	0x04, 0x23
        /*000e*/ 	.short	(.L_3 - .L_2)
	.align		4
.L_2:
        /*0010*/ 	.word	index@(matmul_kernel_0d1d2d3d4d5d6d7c8d9c10d11c)
        /*0014*/ 	.word	0x00000000


	//----- nvinfo : EIATTR_MIN_STACK_SIZE
	.align		4
.L_3:
        /*0018*/ 	.byte	0x04, 0x12
        /*001a*/ 	.short	(.L_5 - .L_4)
	.align		4
.L_4:
        /*001c*/ 	.word	index@(matmul_kernel_0d1d2d3d4d5d6d7c8d9c10d11c)
        /*0020*/ 	.word	0x00000000


	//----- nvinfo : EIATTR_FRAME_SIZE
	.align		4
.L_5:
        /*0024*/ 	.byte	0x04, 0x11
        /*0026*/ 	.short	(.L_7 - .L_6)
	.align		4
.L_6:
        /*0028*/ 	.word	index@(matmul_kernel_0d1d2d3d4d5d6d7c8d9c10d11c)
        /*002c*/ 	.word	0x00000000
.L_7:


//--------------------- .nv.info.matmul_kernel_0d1d2d3d4d5d6d7c8d9c10d11c --------------------------
	.section	.nv.info.matmul_kernel_0d1d2d3d4d5d6d7c8d9c10d11c,"",@"SHT_CUDA_INFO"
	.align	4


	//----- nvinfo : EIATTR_CUDA_API_VERSION
	.align		4
        /*0000*/ 	.byte	0x04, 0x37
        /*0002*/ 	.short	(.L_9 - .L_8)
.L_8:
        /*0004*/ 	.word	0x00000079


	//----- nvinfo : EIATTR_PARAM_CBANK
	.align		4
.L_9:
        /*0008*/ 	.byte	0x04, 0x0a
        /*000a*/ 	.short	(.L_11 - .L_10)
	.align		4
.L_10:
        /*000c*/ 	.word	index@(.nv.constant0.matmul_kernel_0d1d2d3d4d5d6d7c8d9c10d11c)
        /*0010*/ 	.short	0x0160
        /*0012*/ 	.short	0x0030


	//----- nvinfo : EIATTR_CBANK_PARAM_SIZE
	.align		4
.L_11:
        /*0014*/ 	.byte	0x03, 0x19
        /*0016*/ 	.short	0x0030


	//----- nvinfo : EIATTR_KPARAM_INFO
	.align		4
        /*0018*/ 	.byte	0x04, 0x17
        /*001a*/ 	.short	(.L_13 - .L_12)
.L_12:
        /*001c*/ 	.word	0x00000000
        /*0020*/ 	.short	0x0008
        /*0022*/ 	.short	0x002c
        /*0024*/ 	.byte	0x00, 0xf0, 0x11, 0x00


	//----- nvinfo : EIATTR_KPARAM_INFO
	.align		4
.L_13:
        /*0028*/ 	.byte	0x04, 0x17
        /*002a*/ 	.short	(.L_15 - .L_14)
.L_14:
        /*002c*/ 	.word	0x00000000
        /*0030*/ 	.short	0x0007
        /*0032*/ 	.short	0x0028
        /*0034*/ 	.byte	0x00, 0xf0, 0x11, 0x00


	//----- nvinfo : EIATTR_KPARAM_INFO
	.align		4
.L_15:
        /*0038*/ 	.byte	0x04, 0x17
        /*003a*/ 	.short	(.L_17 - .L_16)
.L_16:
        /*003c*/ 	.word	0x00000000
        /*0040*/ 	.short	0x0006
        /*0042*/ 	.short	0x0024
        /*0044*/ 	.byte	0x00, 0xf0, 0x11, 0x00


	//----- nvinfo : EIATTR_KPARAM_INFO
	.align		4
.L_17:
        /*0048*/ 	.byte	0x04, 0x17
        /*004a*/ 	.short	(.L_19 - .L_18)
.L_18:
        /*004c*/ 	.word	0x00000000
        /*0050*/ 	.short	0x0005
        /*0052*/ 	.short	0x0020
        /*0054*/ 	.byte	0x00, 0xf0, 0x11, 0x00


	//----- nvinfo : EIATTR_KPARAM_INFO
	.align		4
.L_19:
        /*0058*/ 	.byte	0x04, 0x17
        /*005a*/ 	.short	(.L_21 - .L_20)
.L_20:
        /*005c*/ 	.word	0x00000000
        /*0060*/ 	.short	0x0004
        /*0062*/ 	.short	0x001c
        /*0064*/ 	.byte	0x00, 0xf0, 0x11, 0x00


	//----- nvinfo : EIATTR_KPARAM_INFO
	.align		4
.L_21:
        /*0068*/ 	.byte	0x04, 0x17
        /*006a*/ 	.short	(.L_23 - .L_22)
.L_22:
        /*006c*/ 	.word	0x00000000
        /*0070*/ 	.short	0x0003
        /*0072*/ 	.short	0x0018
        /*0074*/ 	.byte	0x00, 0xf0, 0x11, 0x00


	//----- nvinfo : EIATTR_KPARAM_INFO
	.align		4
.L_23:
        /*0078*/ 	.byte	0x04, 0x17
        /*007a*/ 	.short	(.L_25 - .L_24)
.L_24:
        /*007c*/ 	.word	0x00000000
        /*0080*/ 	.short	0x0002
        /*0082*/ 	.short	0x0010
        /*0084*/ 	.byte	0x00, 0xf0, 0x21, 0x00


	//----- nvinfo : EIATTR_KPARAM_INFO
	.align		4
.L_25:
        /*0088*/ 	.byte	0x04, 0x17
        /*008a*/ 	.short	(.L_27 - .L_26)
.L_26:
        /*008c*/ 	.word	0x00000000
        /*0090*/ 	.short	0x0001
        /*0092*/ 	.short	0x0008
        /*0094*/ 	.byte	0x00, 0xf0, 0x21, 0x00


	//----- nvinfo : EIATTR_KPARAM_INFO
	.align		4
.L_27:
        /*0098*/ 	.byte	0x04, 0x17
        /*009a*/ 	.short	(.L_29 - .L_28)
.L_28:
        /*009c*/ 	.word	0x00000000
        /*00a0*/ 	.short	0x0000
        /*00a2*/ 	.short	0x0000
        /*00a4*/ 	.byte	0x00, 0xf0, 0x21, 0x00


	//----- nvinfo : EIATTR_MAXREG_COUNT
	.align		4
.L_29:
        /*00a8*/ 	.byte	0x03, 0x1b
        /*00aa*/ 	.short	0x00ff


	//----- nvinfo : EIATTR_EXIT_INSTR_OFFSETS
	.align		4
        /*00ac*/ 	.byte	0x04, 0x1c
        /*00ae*/ 	.short	(.L_31 - .L_30)


	//   ....[0]....
.L_30:
        /*00b0*/ 	.word	0x00002a30


	//   ....[1]....
        /*00b4*/ 	.word	0x00002a60


	//----- nvinfo : EIATTR_MAX_THREADS
	.align		4
.L_31:
        /*00b8*/ 	.byte	0x04, 0x05
        /*00ba*/ 	.short	(.L_33 - .L_32)
.L_32:
        /*00bc*/ 	.word	0x00000080
        /*00c0*/ 	.word	0x00000001
        /*00c4*/ 	.word	0x00000001
.L_33:


//--------------------- .nv.constant0.matmul_kernel_0d1d2d3d4d5d6d7c8d9c10d11c --------------------------
	.section	.nv.constant0.matmul_kernel_0d1d2d3d4d5d6d7c8d9c10d11c,"a",@progbits
	.align	4
.nv.constant0.matmul_kernel_0d1d2d3d4d5d6d7c8d9c10d11c:
	.zero		400


//--------------------- .text.matmul_kernel_0d1d2d3d4d5d6d7c8d9c10d11c --------------------------
	.section	.text.matmul_kernel_0d1d2d3d4d5d6d7c8d9c10d11c,"ax",@progbits
	.sectionflags	@"SHF_BARRIERS=1"
	.sectioninfo	@"SHI_REGISTERS=168"
	.align	128
        .global         matmul_kernel_0d1d2d3d4d5d6d7c8d9c10d11c
        .type           matmul_kernel_0d1d2d3d4d5d6d7c8d9c10d11c,@function
        .size           matmul_kernel_0d1d2d3d4d5d6d7c8d9c10d11c,(.L_x_3 - matmul_kernel_0d1d2d3d4d5d6d7c8d9c10d11c)
        .other          matmul_kernel_0d1d2d3d4d5d6d7c8d9c10d11c,@"STO_CUDA_ENTRY STV_DEFAULT"
matmul_kernel_0d1d2d3d4d5d6d7c8d9c10d11c:
.text.matmul_kernel_0d1d2d3d4d5d6d7c8d9c10d11c:
[----:B------:R-:W-:-:S02]  /*0000*/  MOV R1, c[0x0][0x28] ;  /* 0x00000a0000017a02 */ /* 0x000fc40000000f00 */
[----:B------:R-:W-:Y:S01]  /*0010*/  IMAD.MOV.U32 R3, RZ, RZ, c[0x0][0x17c] ;  /* 0x00005f00ff037624 */ /* 0x000fe200078e00ff */
[----:B------:R-:W1:Y:S01]  /*0020*/  S2R R2, SR_CTAID.X ;  /* 0x0000000000027919 */ /* 0x000e620000002500 */
[----:B------:R-:W-:Y:S01]  /*0030*/  IMAD.MOV.U32 R10, RZ, RZ, RZ ;  /* 0x000000ffff0a7224 */ /* 0x000fe200078e00ff */
[----:B------:R-:W-:Y:S01]  /*0040*/  ULDC UR8, c[0x0][0x180] ;  /* 0x0000600000087ab9 */ /* 0x000fe20000000800 */
[----:B------:R-:W-:Y:S01]  /*0050*/  IMAD.MOV.U32 R158, RZ, RZ, 0x1f ;  /* 0x0000001fff9e7424 */ /* 0x000fe200078e00ff */
[----:B------:R-:W-:Y:S01]  /*0060*/  IADD3 R3, R3, 0x7f, RZ ;  /* 0x0000007f03037810 */ /* 0x000fe20007ffe0ff */
[----:B------:R-:W2:Y:S01]  /*0070*/  S2R R93, SR_TID.X ;  /* 0x00000000005d7919 */ /* 0x000ea20000002100 */
[----:B------:R-:W-:Y:S01]  /*0080*/  UIADD3 UR5, UR8, -0x20, URZ ;  /* 0xffffffe008057890 */ /* 0x000fe2000fffe03f */
[----:B------:R-:W-:Y:S01]  /*0090*/  IMAD.MOV.U32 R151, RZ, RZ, c[0x0][0x188] ;  /* 0x00006200ff977624 */ /* 0x000fe200078e00ff */
[----:B------:R-:W-:Y:S01]  /*00a0*/  SHF.R.S32.HI R0, RZ, 0x1f, R3 ;  /* 0x0000001fff007819 */ /* 0x000fe20000011403 */
[----:B------:R-:W-:Y:S01]  /*00b0*/  UIADD3 UR4, UR8, -0x40, URZ ;  /* 0xffffffc008047890 */ /* 0x000fe2000fffe03f */
[----:B------:R-:W-:Y:S01]  /*00c0*/  IADD3 R158, R158, c[0x0][0x180], RZ ;  /* 0x000060009e9e7a10 */ /* 0x000fe20007ffe0ff */
[----:B------:R-:W-:Y:S01]  /*00d0*/  IMAD.MOV.U32 R121, RZ, RZ, 0x2 ;  /* 0x00000002ff797424 */ /* 0x000fe200078e00ff */
[----:B------:R-:W-:Y:S01]  /*00e0*/  LEA.HI R0, R0, R3, RZ, 0x7 ;  /* 0x0000000300007211 */ /* 0x000fe200078f38ff */
[----:B------:R-:W-:Y:S01]  /*00f0*/  ULDC.64 UR10, c[0x0][0x118] ;  /* 0x00004600000a7ab9 */ /* 0x000fe20000000a00 */
[----:B------:R-:W-:Y:S01]  /*0100*/  ISETP.GT.AND P5, PT, R158, 0x5f, PT ;  /* 0x0000005f9e00780c */ /* 0x000fe20003fa4270 */
[----:B------:R-:W-:Y:S01]  /*0110*/  CS2R R26, SRZ ;  /* 0x00000000001a7805 */ /* 0x000fe2000001ff00 */
[----:B------:R-:W-:Y:S01]  /*0120*/  SHF.R.S32.HI R9, RZ, 0x7, R0 ;  /* 0x00000007ff097819 */ /* 0x000fe20000011400 */
[----:B------:R-:W-:Y:S01]  /*0130*/  CS2R R28, SRZ ;  /* 0x00000000001c7805 */ /* 0x000fe2000001ff00 */
[----:B------:R-:W-:Y:S01]  /*0140*/  CS2R R30, SRZ ;  /* 0x00000000001e7805 */ /* 0x000fe2000001ff00 */
[----:B------:R-:W-:Y:S01]  /*0150*/  CS2R R32, SRZ ;  /* 0x0000000000207805 */ /* 0x000fe2000001ff00 */
[----:B------:R-:W-:Y:S01]  /*0160*/  CS2R R34, SRZ ;  /* 0x0000000000227805 */ /* 0x000fe2000001ff00 */
[----:B------:R-:W-:Y:S01]  /*0170*/  IMAD.SHL.U32 R9, R9, 0x8, RZ ;  /* 0x0000000809097824 */ /* 0x000fe200078e00ff */
[----:B------:R-:W-:Y:S01]  /*0180*/  CS2R R36, SRZ ;  /* 0x0000000000247805 */ /* 0x000fe2000001ff00 */
[----:B------:R-:W-:Y:S01]  /*0190*/  CS2R R38, SRZ ;  /* 0x0000000000267805 */ /* 0x000fe2000001ff00 */
[----:B-1----:R-:W-:Y:S01]  /*01a0*/  IABS R7, R2 ;  /* 0x0000000200077213 */ /* 0x002fe20000000000 */
[----:B------:R-:W-:Y:S01]  /*01b0*/  CS2R R40, SRZ ;  /* 0x0000000000287805 */ /* 0x000fe2000001ff00 */
[-C--:B------:R-:W-:Y:S01]  /*01c0*/  IABS R4, R9.reuse ;  /* 0x0000000900047213 */ /* 0x080fe20000000000 */
[----:B------:R-:W-:Y:S01]  /*01d0*/  CS2R R42, SRZ ;  /* 0x00000000002a7805 */ /* 0x000fe2000001ff00 */
[----:B------:R-:W-:Y:S01]  /*01e0*/  IABS R0, R9 ;  /* 0x0000000900007213 */ /* 0x000fe20000000000 */
[----:B------:R-:W-:Y:S01]  /*01f0*/  CS2R R44, SRZ ;  /* 0x00000000002c7805 */ /* 0x000fe2000001ff00 */
[----:B------:R-:W1:Y:S01]  /*0200*/  I2F.RP R5, R4 ;  /* 0x0000000400057306 */ /* 0x000e620000209400 */
[--C-:B--2---:R-:W-:Y:S01]  /*0210*/  SHF.R.U32.HI R139, RZ, 0x2, R93.reuse ;  /* 0x00000002ff8b7819 */ /* 0x104fe2000001165d */
[----:B------:R-:W-:Y:S01]  /*0220*/  CS2R R46, SRZ ;  /* 0x00000000002e7805 */ /* 0x000fe2000001ff00 */
[----:B------:R-:W-:Y:S01]  /*0230*/  IMAD.MOV R0, RZ, RZ, -R0 ;  /* 0x000000ffff007224 */ /* 0x000fe200078e0a00 */
[--C-:B------:R-:W-:Y:S01]  /*0240*/  SHF.R.U32.HI R140, RZ, 0x4, R93.reuse ;  /* 0x00000004ff8c7819 */ /* 0x100fe2000001165d */
[----:B------:R-:W-:Y:S01]  /*0250*/  CS2R R48, SRZ ;  /* 0x0000000000307805 */ /* 0x000fe2000001ff00 */
[----:B------:R-:W-:Y:S01]  /*0260*/  SGXT.U32 R139, R139, 0x3 ;  /* 0x000000038b8b781a */ /* 0x000fe20000000000 */
[----:B------:R-:W-:Y:S01]  /*0270*/  CS2R R50, SRZ ;  /* 0x0000000000327805 */ /* 0x000fe2000001ff00 */
[----:B------:R-:W-:Y:S01]  /*0280*/  LOP3.LUT R137, R93, 0x3, RZ, 0xc0, !PT ;  /* 0x000000035d897812 */ /* 0x000fe200078ec0ff */
[----:B------:R-:W-:Y:S01]  /*0290*/  CS2R R52, SRZ ;  /* 0x0000000000347805 */ /* 0x000fe2000001ff00 */
[----:B------:R-:W-:Y:S01]  /*02a0*/  SGXT.U32 R140, R140, 0x1 ;  /* 0x000000018c8c781a */ /* 0x000fe20000000000 */
[----:B------:R-:W-:Y:S01]  /*02b0*/  CS2R R54, SRZ ;  /* 0x0000000000367805 */ /* 0x000fe2000001ff00 */
[--C-:B------:R-:W-:Y:S01]  /*02c0*/  SHF.R.U32.HI R95, RZ, 0x1, R93.reuse ;  /* 0x00000001ff5f7819 */ /* 0x100fe2000001165d */
[----:B------:R-:W-:Y:S01]  /*02d0*/  IMAD.SHL.U32 R136, R137, 0x8, RZ ;  /* 0x0000000889887824 */ /* 0x000fe200078e00ff */
[--C-:B------:R-:W-:Y:S01]  /*02e0*/  SHF.R.U32.HI R128, RZ, 0x1, R93.reuse ;  /* 0x00000001ff807819 */ /* 0x100fe2000001165d */
[----:B------:R-:W-:Y:S01]  /*02f0*/  CS2R R56, SRZ ;  /* 0x0000000000387805 */ /* 0x000fe2000001ff00 */
[----:B-1----:R-:W1:Y:S01]  /*0300*/  MUFU.RCP R11, R5 ;  /* 0x00000005000b7308 */ /* 0x002e620000001000 */
[----:B------:R-:W-:Y:S01]  /*0310*/  SGXT.U32 R95, R95, 0x2 ;  /* 0x000000025f5f781a */ /* 0x000fe20000000000 */
[----:B------:R-:W-:Y:S01]  /*0320*/  CS2R R58, SRZ ;  /* 0x00000000003a7805 */ /* 0x000fe2000001ff00 */
[----:B------:R-:W-:Y:S01]  /*0330*/  LOP3.LUT R128, R128, 0x10, RZ, 0xc0, !PT ;  /* 0x0000001080807812 */ /* 0x000fe200078ec0ff */
[----:B------:R-:W-:Y:S01]  /*0340*/  CS2R R60, SRZ ;  /* 0x00000000003c7805 */ /* 0x000fe2000001ff00 */
[----:B------:R-:W-:Y:S01]  /*0350*/  LOP3.LUT R127, R140, R95, RZ, 0x3c, !PT ;  /* 0x0000005f8c7f7212 */ /* 0x000fe200078e3cff */
[----:B------:R-:W-:Y:S01]  /*0360*/  CS2R R62, SRZ ;  /* 0x00000000003e7805 */ /* 0x000fe2000001ff00 */
[--C-:B------:R-:W-:Y:S01]  /*0370*/  LOP3.LUT R92, R128, 0xf, R93.reuse, 0xf8, !PT ;  /* 0x0000000f805c7812 */ /* 0x100fe200078ef85d */
[----:B------:R-:W-:Y:S01]  /*0380*/  CS2R R64, SRZ ;  /* 0x0000000000407805 */ /* 0x000fe2000001ff00 */
[--C-:B------:R-:W-:Y:S01]  /*0390*/  SHF.R.U32.HI R135, RZ, 0x4, R93.reuse ;  /* 0x00000004ff877819 */ /* 0x100fe2000001165d */
[----:B------:R-:W-:Y:S01]  /*03a0*/  IMAD.SHL.U32 R127, R127, 0x8, RZ ;  /* 0x000000087f7f7824 */ /* 0x000fe200078e00ff */
[----:B------:R-:W-:Y:S01]  /*03b0*/  CS2R R66, SRZ ;  /* 0x0000000000427805 */ /* 0x000fe2000001ff00 */
[----:B------:R-:W-:-:S02]  /*03c0*/  SHF.R.U32.HI R126, RZ, 0x6, R93 ;  /* 0x00000006ff7e7819 */ /* 0x000fc4000001165d */
[----:B------:R-:W-:Y:S02]  /*03d0*/  LOP3.LUT R134, R140, 0x1e, R135, 0xf8, !PT ;  /* 0x0000001e8c867812 */ /* 0x000fe400078ef887 */
[----:B-1----:R-:W-:Y:S02]  /*03e0*/  IADD3 R11, R11, 0xffffffe, RZ ;  /* 0x0ffffffe0b0b7810 */ /* 0x002fe40007ffe0ff */
[C---:B------:R-:W-:Y:S02]  /*03f0*/  IADD3 R133, R134.reuse, 0x8, RZ ;  /* 0x0000000886857810 */ /* 0x040fe40007ffe0ff */
[C---:B------:R-:W-:Y:S02]  /*0400*/  IADD3 R132, R134.reuse, 0x10, RZ ;  /* 0x0000001086847810 */ /* 0x040fe40007ffe0ff */
[----:B------:R-:W1:Y:S01]  /*0410*/  F2I.FTZ.U32.TRUNC.NTZ R11, R11 ;  /* 0x0000000b000b7305 */ /* 0x000e62000021f000 */
[----:B------:R-:W-:Y:S01]  /*0420*/  IADD3 R131, R134, 0x18, RZ ;  /* 0x0000001886837810 */ /* 0x000fe20007ffe0ff */
[----:B-1----:R-:W-:-:S04]  /*0430*/  IMAD.MOV R3, RZ, RZ, -R11 ;  /* 0x000000ffff037224 */ /* 0x002fc800078e0a0b */
[----:B------:R-:W-:-:S04]  /*0440*/  IMAD R3, R3, R4, RZ ;  /* 0x0000000403037224 */ /* 0x000fc800078e02ff */
[----:B------:R-:W-:-:S06]  /*0450*/  IMAD.HI.U32 R10, R11, R3, R10 ;  /* 0x000000030b0a7227 */ /* 0x000fcc00078e000a */
[----:B------:R-:W-:-:S04]  /*0460*/  IMAD.HI.U32 R11, R10, R7, RZ ;  /* 0x000000070a0b7227 */ /* 0x000fc800078e00ff */
[----:B------:R-:W-:Y:S01]  /*0470*/  IMAD R3, R11, R0, R7 ;  /* 0x000000000b037224 */ /* 0x000fe200078e0207 */
[----:B------:R-:W-:Y:S01]  /*0480*/  LOP3.LUT R0, R2, R9, RZ, 0x3c, !PT ;  /* 0x0000000902007212 */ /* 0x000fe200078e3cff */
[----:B------:R-:W-:-:S03]  /*0490*/  IMAD.SHL.U32 R10, R93, 0x8, RZ ;  /* 0x000000085d0a7824 */ /* 0x000fc600078e00ff */
[----:B------:R-:W-:Y:S02]  /*04a0*/  ISETP.GT.U32.AND P1, PT, R4, R3, PT ;  /* 0x000000030400720c */ /* 0x000fe40003f24070 */
[----:B------:R-:W-:Y:S01]  /*04b0*/  ISETP.GE.AND P0, PT, R0, RZ, PT ;  /* 0x000000ff0000720c */ /* 0x000fe20003f06270 */
[----:B------:R-:W-:Y:S01]  /*04c0*/  IMAD.MOV.U32 R0, RZ, RZ, c[0x0][0x178] ;  /* 0x00005e00ff007624 */ /* 0x000fe200078e00ff */
[C---:B------:R-:W-:Y:S02]  /*04d0*/  LOP3.LUT R130, R10.reuse, 0x18, R93, 0x48, !PT ;  /* 0x000000180a827812 */ /* 0x040fe400078e485d */
[----:B------:R-:W-:Y:S02]  /*04e0*/  LOP3.LUT R138, R10, 0x78, RZ, 0xc0, !PT ;  /* 0x000000780a8a7812 */ /* 0x000fe400078ec0ff */
[----:B------:R-:W-:-:S05]  /*04f0*/  IADD3 R0, R0, 0x3f, RZ ;  /* 0x0000003f00007810 */ /* 0x000fca0007ffe0ff */
[----:B------:R-:W-:Y:S01]  /*0500*/  @!P1 IMAD.IADD R3, R3, 0x1, -R4 ;  /* 0x0000000103039824 */ /* 0x000fe200078e0a04 */
[----:B------:R-:W-:Y:S02]  /*0510*/  @!P1 IADD3 R11, R11, 0x1, RZ ;  /* 0x000000010b0b9810 */ /* 0x000fe40007ffe0ff */
[----:B------:R-:W-:Y:S02]  /*0520*/  ISETP.NE.AND P1, PT, R9, RZ, PT ;  /* 0x000000ff0900720c */ /* 0x000fe40003f25270 */
[----:B------:R-:W-:Y:S02]  /*0530*/  ISETP.GE.U32.AND P2, PT, R3, R4, PT ;  /* 0x000000040300720c */ /* 0x000fe40003f46070 */
[----:B------:R-:W-:Y:S02]  /*0540*/  SHF.R.S32.HI R3, RZ, 0x1f, R0 ;  /* 0x0000001fff037819 */ /* 0x000fe40000011400 */
[----:B------:R-:W-:Y:S02]  /*0550*/  IABS R4, c[0x0][0x178] ;  /* 0x00005e0000047a13 */ /* 0x000fe40000000000 */
[----:B------:R-:W-:-:S02]  /*0560*/  LEA.HI R3, R3, R0, RZ, 0x6 ;  /* 0x0000000003037211 */ /* 0x000fc400078f30ff */
[----:B------:R-:W1:Y:S05]  /*0570*/  I2F.RP R8, R4 ;  /* 0x0000000400087306 */ /* 0x000e6a0000209400 */
[----:B------:R-:W-:-:S05]  /*0580*/  @P2 IADD3 R11, R11, 0x1, RZ ;  /* 0x000000010b0b2810 */ /* 0x000fca0007ffe0ff */
[----:B------:R-:W-:Y:S01]  /*0590*/  @!P0 IMAD.MOV R11, RZ, RZ, -R11 ;  /* 0x000000ffff0b8224 */ /* 0x000fe200078e0a0b */
[----:B------:R-:W-:-:S05]  /*05a0*/  @!P1 LOP3.LUT R11, RZ, R9, RZ, 0x33, !PT ;  /* 0x00000009ff0b9212 */ /* 0x000fca00078e33ff */
[----:B------:R-:W-:Y:S01]  /*05b0*/  IMAD.SHL.U32 R120, R11, 0x8, RZ ;  /* 0x000000080b787824 */ /* 0x000fe200078e00ff */
[----:B-1----:R1:W2:Y:S01]  /*05c0*/  MUFU.RCP R12, R8 ;  /* 0x00000008000c7308 */ /* 0x0022a20000001000 */
[----:B------:R-:W-:-:S03]  /*05d0*/  IMAD.MOV R11, RZ, RZ, -R11 ;  /* 0x000000ffff0b7224 */ /* 0x000fc600078e0a0b */
[----:B------:R-:W-:Y:S01]  /*05e0*/  LEA.HI.SX32 R16, R3, -R120, 0x1a ;  /* 0x8000007803107211 */ /* 0x000fe200078fd2ff */
[----:B------:R-:W-:-:S03]  /*05f0*/  IMAD R11, R9, R11, R2 ;  /* 0x0000000b090b7224 */ /* 0x000fc600078e0202 */
[----:B------:R-:W-:-:S04]  /*0600*/  IMNMX R16, R16, 0x8, PT ;  /* 0x0000000810107817 */ /* 0x000fc80003800200 */
[----:B------:R-:W-:Y:S02]  /*0610*/  IABS R3, R16 ;  /* 0x0000001000037213 */ /* 0x000fe40000000000 */
[----:B------:R-:W-:Y:S02]  /*0620*/  ISETP.NE.AND P3, PT, R16, RZ, PT ;  /* 0x000000ff1000720c */ /* 0x000fe40003f65270 */
[----:B------:R-:W3:Y:S01]  /*0630*/  I2F.RP R6, R3 ;  /* 0x0000000300067306 */ /* 0x000ee20000209400 */
[----:B-1----:R-:W-:Y:S02]  /*0640*/  IABS R8, R11 ;  /* 0x0000000b00087213 */ /* 0x002fe40000000000 */
[----:B--2---:R-:W-:-:S05]  /*0650*/  IADD3 R12, R12, 0xffffffe, RZ ;  /* 0x0ffffffe0c0c7810 */ /* 0x004fca0007ffe0ff */
[----:B------:R-:W1:Y:S08]  /*0660*/  F2I.FTZ.U32.TRUNC.NTZ R13, R12 ;  /* 0x0000000c000d7305 */ /* 0x000e70000021f000 */
[----:B---3--:R-:W2:Y:S01]  /*0670*/  MUFU.RCP R14, R6 ;  /* 0x00000006000e7308 */ /* 0x008ea20000001000 */
[----:B-1----:R-:W-:Y:S02]  /*0680*/  IMAD.MOV R9, RZ, RZ, -R13 ;  /* 0x000000ffff097224 */ /* 0x002fe400078e0a0d */
[----:B------:R-:W-:-:S02]  /*0690*/  IMAD.MOV.U32 R12, RZ, RZ, RZ ;  /* 0x000000ffff0c7224 */ /* 0x000fc400078e00ff */
[----:B------:R-:W-:Y:S01]  /*06a0*/  IMAD R9, R9, R4, RZ ;  /* 0x0000000409097224 */ /* 0x000fe200078e02ff */
[----:B--2---:R-:W-:-:S03]  /*06b0*/  IADD3 R14, R14, 0xffffffe, RZ ;  /* 0x0ffffffe0e0e7810 */ /* 0x004fc60007ffe0ff */
[----:B------:R-:W-:Y:S01]  /*06c0*/  IMAD.HI.U32 R9, R13, R9, R12 ;  /* 0x000000090d097227 */ /* 0x000fe200078e000c */
[----:B------:R-:W-:Y:S01]  /*06d0*/  SHF.R.U32.HI R13, RZ, 0x6, R93 ;  /* 0x00000006ff0d7819 */ /* 0x000fe2000001165d */
[----:B------:R-:W1:Y:S03]  /*06e0*/  F2I.FTZ.U32.TRUNC.NTZ R15, R14 ;  /* 0x0000000e000f7305 */ /* 0x000e66000021f000 */
[----:B------:R-:W-:Y:S01]  /*06f0*/  SGXT.U32 R13, R13, 0x1 ;  /* 0x000000010d0d781a */ /* 0x000fe20000000000 */
[----:B-1----:R-:W-:Y:S02]  /*0700*/  IMAD.MOV R0, RZ, RZ, -R15 ;  /* 0x000000ffff007224 */ /* 0x002fe400078e0a0f */
[----:B------:R-:W-:Y:S02]  /*0710*/  IMAD.MOV.U32 R14, RZ, RZ, RZ ;  /* 0x000000ffff0e7224 */ /* 0x000fe400078e00ff */
[----:B------:R-:W-:Y:S01]  /*0720*/  IMAD R5, R0, R3, RZ ;  /* 0x0000000300057224 */ /* 0x000fe200078e02ff */
[----:B------:R-:W-:-:S03]  /*0730*/  IABS R0, R16 ;  /* 0x0000001000007213 */ /* 0x000fc60000000000 */
[----:B------:R-:W-:-:S04]  /*0740*/  IMAD.HI.U32 R5, R15, R5, R14 ;  /* 0x000000050f057227 */ /* 0x000fc800078e000e */
[----:B------:R-:W-:Y:S02]  /*0750*/  IMAD.MOV R0, RZ, RZ, -R0 ;  /* 0x000000ffff007224 */ /* 0x000fe400078e0a00 */
[----:B------:R-:W-:-:S04]  /*0760*/  IMAD.HI.U32 R6, R5, R7, RZ ;  /* 0x0000000705067227 */ /* 0x000fc800078e00ff */
[----:B------:R-:W-:Y:S01]  /*0770*/  IMAD R7, R6, R0, R7 ;  /* 0x0000000006077224 */ /* 0x000fe200078e0207 */
[----:B------:R-:W-:Y:S01]  /*0780*/  IABS R6, c[0x0][0x17c] ;  /* 0x00005f0000067a13 */ /* 0x000fe20000000000 */
[----:B------:R-:W-:-:S03]  /*0790*/  IMAD.HI.U32 R5, R5, R8, RZ ;  /* 0x0000000805057227 */ /* 0x000fc600078e00ff */
[----:B------:R-:W-:Y:S01]  /*07a0*/  ISETP.GT.U32.AND P0, PT, R3, R7, PT ;  /* 0x000000070300720c */ /* 0x000fe20003f04070 */
[----:B------:R-:W1:Y:S01]  /*07b0*/  I2F.RP R18, R6 ;  /* 0x0000000600127306 */ /* 0x000e620000209400 */
[----:B------:R-:W-:Y:S01]  /*07c0*/  IMAD R8, R5, R0, R8 ;  /* 0x0000000005087224 */ /* 0x000fe200078e0208 */
[-C--:B------:R-:W-:Y:S02]  /*07d0*/  LOP3.LUT R0, R11, R16.reuse, RZ, 0x3c, !PT ;  /* 0x000000100b007212 */ /* 0x080fe400078e3cff */
[----:B------:R-:W-:Y:S02]  /*07e0*/  LOP3.LUT R16, RZ, R16, RZ, 0x33, !PT ;  /* 0x00000010ff107212 */ /* 0x000fe400078e33ff */
[----:B------:R-:W-:-:S06]  /*07f0*/  ISETP.GT.U32.AND P1, PT, R3, R8, PT ;  /* 0x000000080300720c */ /* 0x000fcc0003f24070 */
[----:B------:R-:W-:Y:S01]  /*0800*/  @!P0 IMAD.IADD R7, R7, 0x1, -R3 ;  /* 0x0000000107078824 */ /* 0x000fe200078e0a03 */
[----:B------:R-:W-:Y:S02]  /*0810*/  ISETP.GE.AND P0, PT, R2, RZ, PT ;  /* 0x000000ff0200720c */ /* 0x000fe40003f06270 */
[----:B------:R-:W-:Y:S01]  /*0820*/  SHF.R.U32.HI R2, RZ, 0x2, R93 ;  /* 0x00000002ff027819 */ /* 0x000fe2000001165d */
[----:B-1----:R-:W1:Y:S01]  /*0830*/  MUFU.RCP R18, R18 ;  /* 0x0000001200127308 */ /* 0x002e620000001000 */
[----:B------:R-:W-:Y:S02]  /*0840*/  ISETP.GT.U32.AND P2, PT, R3, R7, PT ;  /* 0x000000070300720c */ /* 0x000fe40003f44070 */
[----:B------:R-:W-:Y:S01]  /*0850*/  @!P1 IMAD.IADD R8, R8, 0x1, -R3 ;  /* 0x0000000108089824 */ /* 0x000fe200078e0a03 */
[----:B------:R-:W-:Y:S02]  /*0860*/  @!P1 IADD3 R5, R5, 0x1, RZ ;  /* 0x0000000105059810 */ /* 0x000fe40007ffe0ff */
[----:B------:R-:W-:-:S08]  /*0870*/  ISETP.GE.AND P1, PT, R136, c[0x0][0x180], PT ;  /* 0x0000600088007a0c */ /* 0x000fd00003f26270 */
[----:B------:R-:W-:Y:S01]  /*0880*/  @!P2 IMAD.IADD R7, R7, 0x1, -R3 ;  /* 0x000000010707a824 */ /* 0x000fe200078e0a03 */
[----:B------:R-:W-:Y:S02]  /*0890*/  ISETP.GE.U32.AND P2, PT, R8, R3, PT ;  /* 0x000000030800720c */ /* 0x000fe40003f46070 */
[----:B------:R-:W-:Y:S01]  /*08a0*/  LOP3.LUT R3, R139, 0x38, R2, 0xf8, !PT ;  /* 0x000000388b037812 */ /* 0x000fe200078ef802 */
[----:B------:R-:W-:Y:S01]  /*08b0*/  @!P0 IMAD.MOV R7, RZ, RZ, -R7 ;  /* 0x000000ffff078224 */ /* 0x000fe200078e0a07 */
[----:B------:R-:W-:Y:S01]  /*08c0*/  ISETP.GE.AND P0, PT, R0, RZ, PT ;  /* 0x000000ff0000720c */ /* 0x000fe20003f06270 */
[----:B------:R-:W-:Y:S01]  /*08d0*/  IMAD.SHL.U32 R2, R140, 0x2, RZ ;  /* 0x000000028c027824 */ /* 0x000fe200078e00ff */
[----:B-1----:R-:W-:Y:S01]  /*08e0*/  IADD3 R18, R18, 0xffffffe, RZ ;  /* 0x0ffffffe12127810 */ /* 0x002fe20007ffe0ff */
[----:B------:R-:W-:Y:S01]  /*08f0*/  IMAD R130, R3, 0x20, R130 ;  /* 0x0000002003827824 */ /* 0x000fe200078e0282 */
[----:B------:R-:W-:Y:S02]  /*0900*/  SEL R7, R16, R7, !P3 ;  /* 0x0000000710077207 */ /* 0x000fe40005800000 */
[----:B------:R-:W1:Y:S01]  /*0910*/  F2I.FTZ.U32.TRUNC.NTZ R19, R18 ;  /* 0x0000001200137305 */ /* 0x000e62000021f000 */
[----:B------:R-:W-:Y:S01]  /*0920*/  LOP3.LUT R2, R2, R13, RZ, 0xfc, !PT ;  /* 0x0000000d02027212 */ /* 0x000fe200078efcff */
[----:B------:R-:W-:Y:S01]  /*0930*/  IMAD.SHL.U32 R130, R130, 0x2, RZ ;  /* 0x0000000282827824 */ /* 0x000fe200078e00ff */
[----:B------:R-:W-:Y:S01]  /*0940*/  @P2 IADD3 R5, R5, 0x1, RZ ;  /* 0x0000000105052810 */ /* 0x000fe20007ffe0ff */
[----:B------:R-:W-:Y:S01]  /*0950*/  IMAD.IADD R120, R120, 0x1, R7 ;  /* 0x0000000178787824 */ /* 0x000fe200078e0207 */
[----:B------:R-:W-:-:S02]  /*0960*/  ISETP.GT.AND P2, PT, R158, 0x3f, PT ;  /* 0x0000003f9e00780c */ /* 0x000fc40003f44270 */
[----:B------:R-:W-:Y:S01]  /*0970*/  LOP3.LUT R124, R2, 0x4, RZ, 0xfc, !PT ;  /* 0x00000004027c7812 */ /* 0x000fe200078efcff */
[----:B------:R-:W-:Y:S01]  /*0980*/  IMAD.SHL.U32 R120, R120, 0x40, RZ ;  /* 0x0000004078787824 */ /* 0x000fe200078e00ff */
[----:B------:R-:W-:Y:S01]  /*0990*/  LOP3.LUT R122, R2, 0xc, RZ, 0xfc, !PT ;  /* 0x0000000c027a7812 */ /* 0x000fe200078efcff */
[----:B------:R-:W-:Y:S01]  /*09a0*/  @!P0 IMAD.MOV R5, RZ, RZ, -R5 ;  /* 0x000000ffff058224 */ /* 0x000fe200078e0a05 */
[----:B------:R-:W-:Y:S02]  /*09b0*/  ISETP.GE.AND P0, PT, R136, UR5, PT ;  /* 0x0000000588007c0c */ /* 0x000fe4000bf06270 */
[----:B------:R-:W-:Y:S02]  /*09c0*/  LOP3.LUT R8, R120, R3, RZ, 0xfc, !PT ;  /* 0x0000000378087212 */ /* 0x000fe400078efcff */
[----:B------:R-:W-:Y:S01]  /*09d0*/  SEL R119, R16, R5, !P3 ;  /* 0x0000000510777207 */ /* 0x000fe20005800000 */
[----:B-1----:R-:W-:Y:S01]  /*09e0*/  IMAD.MOV R7, RZ, RZ, -R19 ;  /* 0x000000ffff077224 */ /* 0x002fe200078e0a13 */
[----:B------:R-:W-:Y:S01]  /*09f0*/  IADD3 R12, R8, 0x20, RZ ;  /* 0x00000020080c7810 */ /* 0x000fe20007ffe0ff */
[----:B------:R-:W-:Y:S01]  /*0a00*/  IMAD.MOV.U32 R18, RZ, RZ, RZ ;  /* 0x000000ffff127224 */ /* 0x000fe200078e00ff */
[----:B------:R-:W-:Y:S01]  /*0a10*/  IABS R3, R8 ;  /* 0x0000000800037213 */ /* 0x000fe20000000000 */
[----:B------:R-:W-:Y:S01]  /*0a20*/  IMAD R14, R7, R6, RZ ;  /* 0x00000006070e7224 */ /* 0x000fe200078e02ff */
[----:B------:R-:W-:Y:S01]  /*0a30*/  IABS R0, R12 ;  /* 0x0000000c00007213 */ /* 0x000fe20000000000 */
[----:B------:R-:W-:Y:S01]  /*0a40*/  IMAD R119, R119, 0x80, R138 ;  /* 0x0000008077777824 */ /* 0x000fe200078e028a */
[----:B------:R-:W-:Y:S01]  /*0a50*/  ISETP.GT.AND P3, PT, R158, 0x1f, PT ;  /* 0x0000001f9e00780c */ /* 0x000fe20003f64270 */
[----:B------:R-:W-:Y:S01]  /*0a60*/  IMAD.HI.U32 R11, R9, R3, RZ ;  /* 0x00000003090b7227 */ /* 0x000fe200078e00ff */
[----:B------:R-:W-:-:S02]  /*0a70*/  SEL R5, RZ, 0x10, !P2 ;  /* 0x00000010ff057807 */ /* 0x000fc40005000000 */
[----:B------:R-:W-:Y:S01]  /*0a80*/  ISETP.GE.AND P6, PT, R8, RZ, PT ;  /* 0x000000ff0800720c */ /* 0x000fe20003fc6270 */
[----:B------:R-:W-:Y:S01]  /*0a90*/  IMAD.HI.U32 R9, R9, R0, RZ ;  /* 0x0000000009097227 */ /* 0x000fe200078e00ff */
[----:B------:R-:W-:Y:S02]  /*0aa0*/  SEL R13, R5, RZ, !P0 ;  /* 0x000000ff050d7207 */ /* 0x000fe40004000000 */
[----:B------:R-:W-:Y:S01]  /*0ab0*/  LOP3.LUT R124, R124, 0x7, R93, 0x78, !PT ;  /* 0x000000077c7c7812 */ /* 0x000fe200078e785d */
[----:B------:R-:W-:Y:S01]  /*0ac0*/  IMAD.MOV R11, RZ, RZ, -R11 ;  /* 0x000000ffff0b7224 */ /* 0x000fe200078e0a0b */
[----:B------:R-:W-:Y:S01]  /*0ad0*/  ISETP.NE.U32.AND P0, PT, R13, RZ, PT ;  /* 0x000000ff0d00720c */ /* 0x000fe20003f05070 */
[----:B------:R-:W-:Y:S01]  /*0ae0*/  IMAD.MOV R9, RZ, RZ, -R9 ;  /* 0x000000ffff097224 */ /* 0x000fe200078e0a09 */
[----:B------:R-:W-:Y:S01]  /*0af0*/  LOP3.LUT R122, R122, 0x7, R93, 0x78, !PT ;  /* 0x000000077a7a7812 */ /* 0x000fe200078e785d */
[C---:B------:R-:W-:Y:S01]  /*0b00*/  IMAD R11, R4.reuse, R11, R3 ;  /* 0x0000000b040b7224 */ /* 0x040fe200078e0203 */
[----:B------:R-:W-:Y:S01]  /*0b10*/  IABS R3, R119 ;  /* 0x0000007700037213 */ /* 0x000fe20000000000 */
[C---:B------:R-:W-:Y:S01]  /*0b20*/  IMAD R9, R4.reuse, R9, R0 ;  /* 0x0000000904097224 */ /* 0x040fe200078e0200 */
[----:B------:R-:W-:Y:S01]  /*0b30*/  SEL R0, RZ, 0x10, !P3 ;  /* 0x00000010ff007807 */ /* 0x000fe20005800000 */
[----:B------:R-:W-:Y:S01]  /*0b40*/  IMAD.HI.U32 R14, R19, R14, R18 ;  /* 0x0000000e130e7227 */ /* 0x000fe200078e0012 */
[----:B------:R-:W-:-:S02]  /*0b50*/  ISETP.GT.U32.AND P3, PT, R4, R11, PT ;  /* 0x0000000b0400720c */ /* 0x000fc40003f64070 */
[----:B------:R-:W-:Y:S01]  /*0b60*/  ISETP.GT.U32.AND P4, PT, R4, R9, PT ;  /* 0x000000090400720c */ /* 0x000fe20003f84070 */
[----:B------:R-:W-:Y:S02]  /*0b70*/  IMAD.SHL.U32 R8, R92, 0x20, RZ ;  /* 0x000000205c087824 */ /* 0x000fe400078e00ff */
[----:B------:R-:W-:Y:S01]  /*0b80*/  IMAD.HI.U32 R7, R14, R3, RZ ;  /* 0x000000030e077227 */ /* 0x000fe200078e00ff */
[----:B------:R-:W-:Y:S02]  /*0b90*/  SEL R14, R0, RZ, !P1 ;  /* 0x000000ff000e7207 */ /* 0x000fe40004800000 */
[----:B------:R-:W-:Y:S01]  /*0ba0*/  ISETP.GE.AND P1, PT, R136, UR4, PT ;  /* 0x0000000488007c0c */ /* 0x000fe2000bf26270 */
[----:B------:R-:W-:Y:S01]  /*0bb0*/  IMAD.MOV R7, RZ, RZ, -R7 ;  /* 0x000000ffff077224 */ /* 0x000fe200078e0a07 */
[----:B------:R-:W-:Y:S01]  /*0bc0*/  LOP3.LUT R127, R8, R127, RZ, 0xfc, !PT ;  /* 0x0000007f087f7212 */ /* 0x000fe200078efcff */
[----:B------:R-:W-:Y:S01]  /*0bd0*/  IMAD.SHL.U32 R8, R134, 0x8, RZ ;  /* 0x0000000886087824 */ /* 0x000fe200078e00ff */
[----:B------:R-:W-:Y:S01]  /*0be0*/  ISETP.NE.U32.AND P2, PT, R14, RZ, PT ;  /* 0x000000ff0e00720c */ /* 0x000fe20003f45070 */
[----:B------:R-:W-:-:S02]  /*0bf0*/  @!P3 IMAD.IADD R11, R11, 0x1, -R4 ;  /* 0x000000010b0bb824 */ /* 0x000fc400078e0a04 */
[----:B------:R-:W-:Y:S01]  /*0c00*/  IMAD R7, R6, R7, R3 ;  /* 0x0000000706077224 */ /* 0x000fe200078e0203 */
[----:B------:R-:W-:Y:S01]  /*0c10*/  SEL R3, RZ, 0x10, !P5 ;  /* 0x00000010ff037807 */ /* 0x000fe20006800000 */
[----:B------:R-:W-:Y:S01]  /*0c20*/  @!P4 IMAD.IADD R9, R9, 0x1, -R4 ;  /* 0x000000010909c824 */ /* 0x000fe200078e0a04 */
[----:B------:R-:W-:Y:S01]  /*0c30*/  ISETP.GT.U32.AND P3, PT, R4, R11, PT ;  /* 0x0000000b0400720c */ /* 0x000fe20003f64070 */
[----:B------:R-:W-:Y:S01]  /*0c40*/  IMAD.SHL.U32 R127, R127, 0x2, RZ ;  /* 0x000000027f7f7824 */ /* 0x000fe200078e00ff */
[----:B------:R-:W-:Y:S02]  /*0c50*/  SEL R13, R3, RZ, !P1 ;  /* 0x000000ff030d7207 */ /* 0x000fe40004800000 */
[----:B------:R-:W-:Y:S02]  /*0c60*/  ISETP.GT.U32.AND P1, PT, R6, R7, PT ;  /* 0x000000070600720c */ /* 0x000fe40003f24070 */
[----:B------:R-:W-:Y:S02]  /*0c70*/  ISETP.GT.U32.AND P5, PT, R4, R9, PT ;  /* 0x000000090400720c */ /* 0x000fe40003fa4070 */
[----:B------:R-:W-:-:S02]  /*0c80*/  LOP3.LUT R129, R8, 0x38, RZ, 0xc0, !PT ;  /* 0x0000003808817812 */ /* 0x000fc400078ec0ff */
[----:B------:R-:W-:Y:S02]  /*0c90*/  ISETP.NE.U32.AND P4, PT, R13, RZ, PT ;  /* 0x000000ff0d00720c */ /* 0x000fe40003f85070 */
[----:B------:R-:W-:Y:S01]  /*0ca0*/  LOP3.LUT R129, R129, 0x78, R10, 0x78, !PT ;  /* 0x0000007881817812 */ /* 0x000fe200078e780a */
[----:B------:R-:W-:Y:S01]  /*0cb0*/  @!P3 IMAD.IADD R11, R11, 0x1, -R4 ;  /* 0x000000010b0bb824 */ /* 0x000fe200078e0a04 */
[----:B------:R-:W-:-:S03]  /*0cc0*/  ISETP.GE.AND P3, PT, R12, RZ, PT ;  /* 0x000000ff0c00720c */ /* 0x000fc60003f66270 */
[----:B------:R-:W-:Y:S02]  /*0cd0*/  @!P1 IMAD.IADD R7, R7, 0x1, -R6 ;  /* 0x0000000107079824 */ /* 0x000fe400078e0a06 */
[----:B------:R-:W-:Y:S01]  /*0ce0*/  @!P5 IMAD.IADD R9, R9, 0x1, -R4 ;  /* 0x000000010909d824 */ /* 0x000fe200078e0a04 */
[----:B------:R-:W-:Y:S01]  /*0cf0*/  ISETP.NE.AND P5, PT, RZ, c[0x0][0x178], PT ;  /* 0x00005e00ff007a0c */ /* 0x000fe20003fa5270 */
[----:B------:R-:W-:Y:S01]  /*0d00*/  @!P6 IMAD.MOV R11, RZ, RZ, -R11 ;  /* 0x000000ffff0be224 */ /* 0x000fe200078e0a0b */
[----:B------:R-:W-:Y:S01]  /*0d10*/  ISETP.GT.U32.AND P1, PT, R6, R7, PT ;  /* 0x000000070600720c */ /* 0x000fe20003f24070 */
[----:B------:R-:W-:Y:S01]  /*0d20*/  IMAD R129, R134, 0x80, R129 ;  /* 0x0000008086817824 */ /* 0x000fe200078e0281 */
[----:B------:R-:W-:Y:S02]  /*0d30*/  LOP3.LUT R4, RZ, c[0x0][0x178], RZ, 0x33, !PT ;  /* 0x00005e00ff047a12 */ /* 0x000fe400078e33ff */
[----:B------:R-:W-:Y:S01]  /*0d40*/  ISETP.GE.AND P6, PT, R119, RZ, PT ;  /* 0x000000ff7700720c */ /* 0x000fe20003fc6270 */
[----:B------:R-:W-:Y:S01]  /*0d50*/  @!P3 IMAD.MOV R9, RZ, RZ, -R9 ;  /* 0x000000ffff09b224 */ /* 0x000fe200078e0a09 */
[----:B------:R-:W-:Y:S01]  /*0d60*/  SEL R11, R4, R11, !P5 ;  /* 0x0000000b040b7207 */ /* 0x000fe20006800000 */
[----:B------:R-:W-:Y:S01]  /*0d70*/  IMAD.SHL.U32 R129, R129, 0x2, RZ ;  /* 0x0000000281817824 */ /* 0x000fe200078e00ff */
[----:B------:R-:W-:-:S02]  /*0d80*/  ISETP.GE.AND P3, PT, R134, c[0x0][0x180], PT ;  /* 0x0000600086007a0c */ /* 0x000fc40003f66270 */
[----:B------:R-:W-:Y:S01]  /*0d90*/  SEL R9, R4, R9, !P5 ;  /* 0x0000000904097207 */ /* 0x000fe20006800000 */
[----:B------:R-:W-:Y:S01]  /*0da0*/  IMAD R102, R11, c[0x0][0x184], R136 ;  /* 0x000061000b667a24 */ /* 0x000fe200078e0288 */
[----:B------:R-:W-:Y:S01]  /*0db0*/  ISETP.NE.AND P5, PT, RZ, c[0x0][0x17c], PT ;  /* 0x00005f00ff007a0c */ /* 0x000fe20003fa5270 */
[----:B------:R-:W-:Y:S01]  /*0dc0*/  @!P1 IMAD.IADD R7, R7, 0x1, -R6 ;  /* 0x0000000107079824 */ /* 0x000fe200078e0a06 */
[----:B------:R-:W-:Y:S01]  /*0dd0*/  ISETP.GE.AND P1, PT, R133, c[0x0][0x180], PT ;  /* 0x0000600085007a0c */ /* 0x000fe20003f26270 */
[----:B------:R-:W-:Y:S01]  /*0de0*/  IMAD R104, R9, c[0x0][0x184], R136 ;  /* 0x0000610009687a24 */ /* 0x000fe200078e0288 */
[----:B------:R-:W-:Y:S01]  /*0df0*/  SEL R4, R0, RZ, !P3 ;  /* 0x000000ff00047207 */ /* 0x000fe20005800000 */
[----:B------:R-:W-:Y:S01]  /*0e00*/  @!P6 IMAD.MOV R7, RZ, RZ, -R7 ;  /* 0x000000ffff07e224 */ /* 0x000fe200078e0a07 */
[----:B------:R-:W-:Y:S01]  /*0e10*/  ISETP.GE.AND P6, PT, R132, c[0x0][0x180], PT ;  /* 0x0000600084007a0c */ /* 0x000fe20003fc6270 */
[----:B------:R-:W-:Y:S01]  /*0e20*/  IMAD.WIDE R14, R102, R121, c[0x0][0x160] ;  /* 0x00005800660e7625 */ /* 0x000fe200078e0279 */
[----:B------:R-:W-:-:S02]  /*0e30*/  ISETP.GE.AND P3, PT, R131, c[0x0][0x180], PT ;  /* 0x0000600083007a0c */ /* 0x000fc40003f66270 */
[----:B------:R-:W-:Y:S01]  /*0e40*/  SEL R6, R0, RZ, !P1 ;  /* 0x000000ff00067207 */ /* 0x000fe20004800000 */
[-C--:B------:R-:W-:Y:S01]  /*0e50*/  IMAD.WIDE R10, R104, R121.reuse, c[0x0][0x160] ;  /* 0x00005800680a7625 */ /* 0x080fe200078e0279 */
[----:B------:R-:W-:Y:S01]  /*0e60*/  ISETP.NE.U32.AND P1, PT, R4, RZ, PT ;  /* 0x000000ff0400720c */ /* 0x000fe20003f25070 */
[----:B------:R1:W-:Y:S01]  /*0e70*/  LDGSTS.E.BYPASS.LTC128B.128 [R130], [R14.64], P2 ;  /* 0x000000000e827fae */ /* 0x0003e20009101d4a */
[----:B------:R-:W-:Y:S02]  /*0e80*/  @!P5 LOP3.LUT R7, RZ, c[0x0][0x17c], RZ, 0x33, !PT ;  /* 0x00005f00ff07da12 */ /* 0x000fe400078e33ff */
[C---:B------:R-:W-:Y:S01]  /*0e90*/  SEL R4, R0.reuse, RZ, !P6 ;  /* 0x000000ff00047207 */ /* 0x040fe20007000000 */
[----:B------:R2:W-:Y:S01]  /*0ea0*/  LDGSTS.E.BYPASS.LTC128B.128 [R130+0x800], [R10.64], P2 ;  /* 0x008000000a827fae */ /* 0x0005e20009101d4a */
[----:B------:R-:W-:Y:S01]  /*0eb0*/  SEL R0, R0, RZ, !P3 ;  /* 0x000000ff00007207 */ /* 0x000fe20005800000 */
[----:B------:R-:W-:Y:S01]  /*0ec0*/  IMAD R94, R134, c[0x0][0x188], R7 ;  /* 0x00006200865e7a24 */ /* 0x000fe200078e0207 */
[----:B------:R-:W-:Y:S01]  /*0ed0*/  ISETP.NE.U32.AND P3, PT, R6, RZ, PT ;  /* 0x000000ff0600720c */ /* 0x000fe20003f65070 */
[----:B------:R-:W0:Y:S01]  /*0ee0*/  LDGDEPBAR ;  /* 0x00000000000079af */ /* 0x000e220000000000 */
[----:B------:R-:W-:Y:S01]  /*0ef0*/  ISETP.NE.U32.AND P6, PT, R4, RZ, PT ;  /* 0x000000ff0400720c */ /* 0x000fe20003fc5070 */
[----:B------:R-:W-:Y:S01]  /*0f00*/  IMAD R96, R151, 0x8, R94 ;  /* 0x0000000897607824 */ /* 0x000fe200078e025e */
[----:B------:R-:W-:Y:S01]  /*0f10*/  ISETP.NE.U32.AND P5, PT, R0, RZ, PT ;  /* 0x000000ff0000720c */ /* 0x000fe20003fa5070 */
[----:B------:R-:W-:Y:S01]  /*0f20*/  IMAD.WIDE R12, R94, R121, c[0x0][0x168] ;  /* 0x00005a005e0c7625 */ /* 0x000fe200078e0279 */
[----:B------:R-:W-:-:S03]  /*0f30*/  ISETP.GE.AND P2, PT, R134, UR5, PT ;  /* 0x0000000586007c0c */ /* 0x000fc6000bf46270 */
[----:B------:R-:W-:Y:S01]  /*0f40*/  IMAD R98, R151, 0x8, R96 ;  /* 0x0000000897627824 */ /* 0x000fe200078e0260 */
[----:B------:R3:W-:Y:S01]  /*0f50*/  LDGSTS.E.BYPASS.LTC128B.128 [R129+0x4000], [R12.64], P1 ;  /* 0x040000000c817fae */ /* 0x0007e20008901d4a */
[-C--:B------:R-:W-:Y:S01]  /*0f60*/  IMAD.WIDE R6, R96, R121.reuse, c[0x0][0x168] ;  /* 0x00005a0060067625 */ /* 0x080fe200078e0279 */
[----:B------:R-:W-:Y:S02]  /*0f70*/  ISETP.GE.AND P1, PT, R133, UR5, PT ;  /* 0x0000000585007c0c */ /* 0x000fe4000bf26270 */
[----:B------:R-:W-:Y:S01]  /*0f80*/  SEL R8, R5, RZ, !P2 ;  /* 0x000000ff05087207 */ /* 0x000fe20005000000 */
[----:B------:R-:W-:Y:S01]  /*0f90*/  IMAD R100, R151, 0x8, R98 ;  /* 0x0000000897647824 */ /* 0x000fe200078e0262 */
[----:B------:R1:W-:Y:S01]  /*0fa0*/  LDGSTS.E.BYPASS.LTC128B.128 [R129+0x4800], [R6.64], P3 ;  /* 0x0480000006817fae */ /* 0x0003e20009901d4a */
[-C--:B------:R-:W-:Y:S01]  /*0fb0*/  IMAD.WIDE R18, R98, R121.reuse, c[0x0][0x168] ;  /* 0x00005a0062127625 */ /* 0x080fe200078e0279 */
[----:B------:R-:W-:Y:S02]  /*0fc0*/  ISETP.GE.AND P2, PT, R132, UR5, PT ;  /* 0x0000000584007c0c */ /* 0x000fe4000bf46270 */
[----:B------:R-:W-:Y:S01]  /*0fd0*/  SEL R4, R5, RZ, !P1 ;  /* 0x000000ff05047207 */ /* 0x000fe20004800000 */
[----:B------:R-:W-:Y:S01]  /*0fe0*/  IMAD.WIDE R16, R100, R121, c[0x0][0x168] ;  /* 0x00005a0064107625 */ /* 0x000fe200078e0279 */
[----:B------:R2:W-:Y:S01]  /*0ff0*/  LDGSTS.E.BYPASS.LTC128B.128 [R129+0x5000], [R18.64], P6 ;  /* 0x0500000012817fae */ /* 0x0005e2000b101d4a */
[----:B------:R-:W-:-:S02]  /*1000*/  ISETP.GE.AND P1, PT, R134, UR4, PT ;  /* 0x0000000486007c0c */ /* 0x000fc4000bf26270 */
[----:B------:R-:W-:Y:S01]  /*1010*/  SEL R0, R5, RZ, !P2 ;  /* 0x000000ff05007207 */ /* 0x000fe20005000000 */
[----:B------:R3:W-:Y:S01]  /*1020*/  LDGSTS.E.BYPASS.LTC128B.128 [R129+0x5800], [R16.64], P5 ;  /* 0x0580000010817fae */ /* 0x0007e2000a901d4a */
[----:B------:R-:W-:Y:S01]  /*1030*/  ISETP.NE.U32.AND P2, PT, R8, RZ, PT ;  /* 0x000000ff0800720c */ /* 0x000fe20003f45070 */
[----:B------:R-:W-:Y:S01]  /*1040*/  IMAD.SHL.U32 R151, R151, 0x20, RZ ;  /* 0x0000002097977824 */ /* 0x000fe200078e00ff */
[----:B------:R-:W-:Y:S01]  /*1050*/  SEL R8, R3, RZ, !P1 ;  /* 0x000000ff03087207 */ /* 0x000fe20004800000 */
[----:B------:R-:W0:Y:S04]  /*1060*/  LDGDEPBAR ;  /* 0x00000000000079af */ /* 0x000e280000000000 */
[----:B------:R-:W-:Y:S01]  /*1070*/  BAR.SYNC.DEFER_BLOCKING 0x0 ;  /* 0x0000000000007b1d */ /* 0x000fe20000010000 */
[----:B------:R-:W-:-:S02]  /*1080*/  ISETP.GE.AND P1, PT, R131, UR5, PT ;  /* 0x0000000583007c0c */ /* 0x000fc4000bf26270 */
[----:B------:R-:W-:Y:S02]  /*1090*/  ISETP.NE.U32.AND P6, PT, R0, RZ, PT ;  /* 0x000000ff0000720c */ /* 0x000fe40003fc5070 */
[----:B------:R-:W-:Y:S02]  /*10a0*/  SEL R5, R5, RZ, !P1 ;  /* 0x000000ff05057207 */ /* 0x000fe40004800000 */
[----:B------:R-:W-:Y:S02]  /*10b0*/  ISETP.NE.U32.AND P1, PT, R4, RZ, PT ;  /* 0x000000ff0400720c */ /* 0x000fe40003f25070 */
[----:B------:R-:W-:Y:S01]  /*10c0*/  ISETP.NE.U32.AND P5, PT, R5, RZ, PT ;  /* 0x000000ff0500720c */ /* 0x000fe20003fa5070 */
[----:B-1----:R-:W-:Y:S01]  /*10d0*/  IMAD.WIDE R6, R151, 0x2, R6 ;  /* 0x0000000297067825 */ /* 0x002fe200078e0206 */
[----:B------:R-:W-:-:S03]  /*10e0*/  ISETP.NE.U32.AND P3, PT, R8, RZ, PT ;  /* 0x000000ff0800720c */ /* 0x000fc60003f65070 */
[----:B------:R-:W-:-:S04]  /*10f0*/  IMAD.WIDE R8, R151, 0x2, R12 ;  /* 0x0000000297087825 */ /* 0x000fc800078e020c */
[----:B--2---:R-:W-:-:S04]  /*1100*/  IMAD.WIDE R18, R151, 0x2, R18 ;  /* 0x0000000297127825 */ /* 0x004fc800078e0212 */
[C---:B---3--:R-:W-:Y:S01]  /*1110*/  IMAD.WIDE R16, R151.reuse, 0x2, R16 ;  /* 0x0000000297107825 */ /* 0x048fe200078e0210 */
[----:B------:R-:W-:Y:S01]  /*1120*/  @!PT LDS RZ, [RZ] ;  /* 0x00000000fffff984 */ /* 0x000fe20000000800 */
[----:B------:R-:W-:Y:S01]  /*1130*/  @!PT LDS RZ, [RZ] ;  /* 0x00000000fffff984 */ /* 0x000fe20000000800 */
[----:B------:R-:W-:Y:S01]  /*1140*/  @!PT LDS RZ, [RZ] ;  /* 0x00000000fffff984 */ /* 0x000fe20000000800 */
[----:B------:R1:W-:Y:S03]  /*1150*/  LDGSTS.E.BYPASS.LTC128B.128 [R130+0x1000], [R14.64+0x40], P0 ;  /* 0x010000400e827fae */ /* 0x0003e60008101d4a */
[----:B------:R-:W-:Y:S01]  /*1160*/  IMAD.WIDE R20, R151, 0x2, R6 ;  /* 0x0000000297147825 */ /* 0x000fe200078e0206 */
[----:B------:R2:W-:Y:S01]  /*1170*/  LDGSTS.E.BYPASS.LTC128B.128 [R130+0x1800], [R10.64+0x40], P0 ;  /* 0x018000400a827fae */ /* 0x0005e20008101d4a */
[----:B------:R-:W-:Y:S02]  /*1180*/  ISETP.GE.AND P0, PT, R133, UR4, PT ;  /* 0x0000000485007c0c */ /* 0x000fe4000bf06270 */
[----:B------:R-:W-:Y:S01]  /*1190*/  IMAD.WIDE R22, R151, 0x2, R18 ;  /* 0x0000000297167825 */ /* 0x000fe200078e0212 */
[----:B------:R-:W0:Y:S01]  /*11a0*/  LDGDEPBAR ;  /* 0x00000000000079af */ /* 0x000e220000000000 */
[----:B------:R-:W-:-:S02]  /*11b0*/  SEL R0, R3, RZ, !P0 ;  /* 0x000000ff03007207 */ /* 0x000fc40004000000 */
[----:B------:R-:W-:Y:S01]  /*11c0*/  IMAD.WIDE R24, R151, 0x2, R16 ;  /* 0x0000000297187825 */ /* 0x000fe200078e0210 */
[----:B------:R-:W-:Y:S01]  /*11d0*/  ISETP.GE.AND P0, PT, R131, UR4, PT ;  /* 0x0000000483007c0c */ /* 0x000fe2000bf06270 */
[----:B------:R3:W-:Y:S01]  /*11e0*/  LDGSTS.E.BYPASS.LTC128B.128 [R129+0x6000], [R8.64], P2 ;  /* 0x0600000008817fae */ /* 0x0007e20009101d4a */
[----:B------:R-:W-:-:S03]  /*11f0*/  ISETP.GE.AND P2, PT, R132, UR4, PT ;  /* 0x0000000484007c0c */ /* 0x000fc6000bf46270 */
[----:B------:R1:W-:Y:S01]  /*1200*/  LDGSTS.E.BYPASS.LTC128B.128 [R129+0x6800], [R6.64], P1 ;  /* 0x0680000006817fae */ /* 0x0003e20008901d4a */
[C---:B------:R-:W-:Y:S02]  /*1210*/  SEL R4, R3.reuse, RZ, !P2 ;  /* 0x000000ff03047207 */ /* 0x040fe40005000000 */
[----:B------:R-:W-:Y:S01]  /*1220*/  ISETP.NE.U32.AND P2, PT, R0, RZ, PT ;  /* 0x000000ff0000720c */ /* 0x000fe20003f45070 */
[----:B------:R2:W-:Y:S01]  /*1230*/  LDGSTS.E.BYPASS.LTC128B.128 [R129+0x7000], [R18.64], P6 ;  /* 0x0700000012817fae */ /* 0x0005e2000b101d4a */
[----:B------:R-:W-:Y:S02]  /*1240*/  SEL R0, R3, RZ, !P0 ;  /* 0x000000ff03007207 */ /* 0x000fe40004000000 */
[----:B------:R-:W-:Y:S01]  /*1250*/  LOP3.LUT R3, R93, 0xf, RZ, 0xc0, !PT ;  /* 0x0000000f5d037812 */ /* 0x000fe200078ec0ff */
[----:B------:R2:W-:Y:S01]  /*1260*/  LDGSTS.E.BYPASS.LTC128B.128 [R129+0x7800], [R16.64], P5 ;  /* 0x0780000010817fae */ /* 0x0005e2000a901d4a */
[----:B------:R-:W-:Y:S02]  /*1270*/  ISETP.NE.U32.AND P0, PT, R0, RZ, PT ;  /* 0x000000ff0000720c */ /* 0x000fe40003f05070 */
[----:B------:R-:W-:Y:S01]  /*1280*/  LOP3.LUT R0, R2, 0x7, R93, 0x78, !PT ;  /* 0x0000000702007812 */ /* 0x000fe200078e785d */
[----:B------:R-:W0:Y:S04]  /*1290*/  LDGDEPBAR ;  /* 0x00000000000079af */ /* 0x000e280000000000 */
[----:B------:R-:W-:Y:S01]  /*12a0*/  BAR.SYNC.DEFER_BLOCKING 0x0 ;  /* 0x0000000000007b1d */ /* 0x000fe20000010000 */
[----:B------:R-:W-:Y:S01]  /*12b0*/  ISETP.NE.U32.AND P1, PT, R4, RZ, PT ;  /* 0x000000ff0400720c */ /* 0x000fe20003f25070 */
[----:B------:R-:W-:Y:S01]  /*12c0*/  IMAD.SHL.U32 R5, R3, 0x80, RZ ;  /* 0x0000008003057824 */ /* 0x000fe200078e00ff */
[----:B------:R-:W-:Y:S01]  /*12d0*/  LOP3.LUT R4, R2, 0x8, RZ, 0xfc, !PT ;  /* 0x0000000802047812 */ /* 0x000fe200078efcff */
[----:B------:R-:W-:-:S02]  /*12e0*/  IMAD.SHL.U32 R12, R0, 0x8, RZ ;  /* 0x00000008000c7824 */ /* 0x000fc400078e00ff */
[----:B------:R-:W-:Y:S01]  /*12f0*/  IMAD R124, R124, 0x8, R5 ;  /* 0x000000087c7c7824 */ /* 0x000fe200078e0205 */
[----:B------:R-:W-:Y:S01]  /*1300*/  LOP3.LUT R4, R4, 0x7, R93, 0x78, !PT ;  /* 0x0000000704047812 */ /* 0x000fe200078e785d */
[----:B------:R-:W-:Y:S01]  /*1310*/  IMAD R122, R122, 0x8, R5 ;  /* 0x000000087a7a7824 */ /* 0x000fe200078e0205 */
[----:B------:R-:W-:Y:S01]  /*1320*/  LOP3.LUT R125, R12, R5, RZ, 0xfc, !PT ;  /* 0x000000050c7d7212 */ /* 0x000fe200078efcff */
[----:B------:R-:W-:Y:S01]  /*1330*/  IMAD.WIDE R12, R151, 0x2, R8 ;  /* 0x00000002970c7825 */ /* 0x000fe200078e0208 */
[----:B-1----:R-:W-:Y:S01]  /*1340*/  CS2R R6, SRZ ;  /* 0x0000000000067805 */ /* 0x002fe2000001ff00 */
[----:B---3--:R-:W-:Y:S02]  /*1350*/  CS2R R8, SRZ ;  /* 0x0000000000087805 */ /* 0x008fe4000001ff00 */
[----:B------:R-:W-:Y:S01]  /*1360*/  IMAD R123, R4, 0x8, R5 ;  /* 0x00000008047b7824 */ /* 0x000fe200078e0205 */
[----:B--2---:R-:W-:Y:S01]  /*1370*/  CS2R R18, SRZ ;  /* 0x0000000000127805 */ /* 0x004fe2000001ff00 */
[----:B------:R-:W-:Y:S01]  /*1380*/  IMAD.SHL.U32 R125, R125, 0x2, RZ ;  /* 0x000000027d7d7824 */ /* 0x000fe200078e00ff */
[----:B------:R-:W-:Y:S01]  /*1390*/  CS2R R4, SRZ ;  /* 0x0000000000047805 */ /* 0x000fe2000001ff00 */
[----:B------:R-:W-:Y:S01]  /*13a0*/  IMAD.SHL.U32 R124, R124, 0x2, RZ ;  /* 0x000000027c7c7824 */ /* 0x000fe200078e00ff */
[----:B------:R-:W-:Y:S01]  /*13b0*/  CS2R R16, SRZ ;  /* 0x0000000000107805 */ /* 0x000fe2000001ff00 */
[----:B------:R-:W-:-:S02]  /*13c0*/  IMAD.SHL.U32 R123, R123, 0x2, RZ ;  /* 0x000000027b7b7824 */ /* 0x000fc400078e00ff */
[----:B------:R-:W-:Y:S01]  /*13d0*/  IMAD.SHL.U32 R122, R122, 0x2, RZ ;  /* 0x000000027a7a7824 */ /* 0x000fe200078e00ff */
[----:B------:R-:W-:Y:S01]  /*13e0*/  @!PT LDS RZ, [RZ] ;  /* 0x00000000fffff984 */ /* 0x000fe20000000800 */
[----:B------:R-:W-:Y:S01]  /*13f0*/  @!PT LDS RZ, [RZ] ;  /* 0x00000000fffff984 */ /* 0x000fe20000000800 */
[----:B------:R-:W-:Y:S01]  /*1400*/  @!PT LDS RZ, [RZ] ;  /* 0x00000000fffff984 */ /* 0x000fe20000000800 */
[----:B------:R1:W-:Y:S04]  /*1410*/  LDGSTS.E.BYPASS.LTC128B.128 [R130+0x2000], [R14.64+0x80], P4 ;  /* 0x020000800e827fae */ /* 0x0003e8000a101d4a */
[----:B------:R2:W-:Y:S04]  /*1420*/  LDGSTS.E.BYPASS.LTC128B.128 [R130+0x2800], [R10.64+0x80], P4 ;  /* 0x028000800a827fae */ /* 0x0005e8000a101d4a */
[----:B------:R-:W0:Y:S04]  /*1430*/  LDGDEPBAR ;  /* 0x00000000000079af */ /* 0x000e280000000000 */
[----:B------:R3:W-:Y:S04]  /*1440*/  LDGSTS.E.BYPASS.LTC128B.128 [R129+0x8000], [R12.64], P3 ;  /* 0x080000000c817fae */ /* 0x0007e80009901d4a */
[----:B------:R3:W-:Y:S04]  /*1450*/  LDGSTS.E.BYPASS.LTC128B.128 [R129+0x8800], [R20.64], P2 ;  /* 0x0880000014817fae */ /* 0x0007e80009101d4a */
[----:B------:R3:W-:Y:S04]  /*1460*/  LDGSTS.E.BYPASS.LTC128B.128 [R129+0x9000], [R22.64], P1 ;  /* 0x0900000016817fae */ /* 0x0007e80008901d4a */
[----:B------:R3:W-:Y:S01]  /*1470*/  LDGSTS.E.BYPASS.LTC128B.128 [R129+0x9800], [R24.64], P0 ;  /* 0x0980000018817fae */ /* 0x0007e20008101d4a */
[----:B------:R-:W-:Y:S01]  /*1480*/  ISETP.GE.AND P0, PT, R158, 0x20, PT ;  /* 0x000000209e00780c */ /* 0x000fe20003f06270 */
[----:B-1----:R-:W-:-:S02]  /*1490*/  CS2R R14, SRZ ;  /* 0x00000000000e7805 */ /* 0x002fc4000001ff00 */
[----:B------:R-:W0:Y:S01]  /*14a0*/  LDGDEPBAR ;  /* 0x00000000000079af */ /* 0x000e220000000000 */
[----:B--2---:R-:W-:Y:S01]  /*14b0*/  CS2R R10, SRZ ;  /* 0x00000000000a7805 */ /* 0x004fe2000001ff00 */
[----:B---3--:R-:W-:Y:S01]  /*14c0*/  CS2R R12, SRZ ;  /* 0x00000000000c7805 */ /* 0x008fe2000001ff00 */
[----:B------:R-:W-:Y:S01]  /*14d0*/  CS2R R20, SRZ ;  /* 0x0000000000147805 */ /* 0x000fe2000001ff00 */
[----:B------:R-:W-:Y:S01]  /*14e0*/  CS2R R22, SRZ ;  /* 0x0000000000167805 */ /* 0x000fe2000001ff00 */
[----:B------:R-:W-:Y:S01]  /*14f0*/  CS2R R24, SRZ ;  /* 0x0000000000187805 */ /* 0x000fe2000001ff00 */
[----:B------:R-:W-:-:S04]  /*1500*/  DEPBAR.LE SB0, 0x4 ;  /* 0x000081000000791a */ /* 0x000fc80000000000 */
[----:B------:R-:W-:Y:S06]  /*1510*/  BAR.SYNC.DEFER_BLOCKING 0x0 ;  /* 0x0000000000007b1d */ /* 0x000fec0000010000 */
[----:B------:R1:W2:Y:S04]  /*1520*/  LDSM.16.M88.4 R68, [R127] ;  /* 0x000000007f44783b */ /* 0x0002a80000000200 */
[----:B------:R1:W3:Y:S04]  /*1530*/  LDSM.16.M88.4 R88, [R127+0x800] ;  /* 0x000800007f58783b */ /* 0x0002e80000000200 */
[----:B------:R1:W1:Y:S04]  /*1540*/  LDSM.16.MT88.4 R72, [R125+0x4000] ;  /* 0x004000007d48783b */ /* 0x0002680000004200 */
[----:B------:R1:W1:Y:S04]  /*1550*/  LDSM.16.MT88.4 R76, [R124+0x4000] ;  /* 0x004000007c4c783b */ /* 0x0002680000004200 */
[----:B------:R1:W1:Y:S04]  /*1560*/  LDSM.16.MT88.4 R80, [R123+0x4000] ;  /* 0x004000007b50783b */ /* 0x0002680000004200 */
[----:B------:R1:W1:Y:S01]  /*1570*/  LDSM.16.MT88.4 R84, [R122+0x4000] ;  /* 0x004000007a54783b */ /* 0x0002620000004200 */
[----:B------:R-:W-:Y:S05]  /*1580*/  @!P0 BRA `(.L_x_0) ;  /* 0x00000c3000008947 */ /* 0x000fea0003800000 */
[----:B------:R-:W-:Y:S01]  /*1590*/  IADD3 R8, R140, 0x2, RZ ;  /* 0x000000028c087810 */ /* 0x000fe20007ffe0ff */
[----:B------:R-:W-:Y:S01]  /*15a0*/  IMAD.SHL.U32 R149, R100, 0x2, RZ ;  /* 0x0000000264957824 */ /* 0x000fe200078e00ff */
[----:B------:R-:W-:Y:S01]  /*15b0*/  IADD3 R4, R2, 0x8, RZ ;  /* 0x0000000802047810 */ /* 0x000fe20007ffe0ff */
[----:B------:R-:W-:Y:S01]  /*15c0*/  IMAD.SHL.U32 R147, R98, 0x2, RZ ;  /* 0x0000000262937824 */ /* 0x000fe200078e00ff */
[----:B------:R-:W-:Y:S01]  /*15d0*/  LOP3.LUT R95, R8, R95, RZ, 0x3c, !PT ;  /* 0x0000005f085f7212 */ /* 0x000fe200078e3cff */
[----:B------:R-:W-:Y:S01]  /*15e0*/  IMAD.SHL.U32 R145, R96, 0x2, RZ ;  /* 0x0000000260917824 */ /* 0x000fe200078e00ff */
[----:B------:R-:W-:Y:S01]  /*15f0*/  SHF.R.S32.HI R5, RZ, 0x1f, R158 ;  /* 0x0000001fff057819 */ /* 0x000fe2000001149e */
[----:B------:R-:W-:Y:S01]  /*1600*/  CS2R R10, SRZ ;  /* 0x00000000000a7805 */ /* 0x000fe2000001ff00 */
[----:B------:R-:W-:Y:S01]  /*1610*/  IADD3 R6, R2, 0x4, RZ ;  /* 0x0000000402067810 */ /* 0x000fe20007ffe0ff */
[----:B------:R-:W-:Y:S01]  /*1620*/  IMAD R92, R92, 0x4, R95 ;  /* 0x000000045c5c7824 */ /* 0x000fe200078e025f */
[----:B------:R-:W-:Y:S01]  /*1630*/  IADD3 R8, R2, 0xc, RZ ;  /* 0x0000000c02087810 */ /* 0x000fe20007ffe0ff */
[----:B------:R-:W-:Y:S01]  /*1640*/  CS2R R12, SRZ ;  /* 0x00000000000c7805 */ /* 0x000fe2000001ff00 */
[--C-:B------:R-:W-:Y:S01]  /*1650*/  LOP3.LUT R2, R4, 0x7, R93.reuse, 0x78, !PT ;  /* 0x0000000704027812 */ /* 0x100fe200078e785d */
[----:B------:R-:W-:Y:S01]  /*1660*/  CS2R R14, SRZ ;  /* 0x00000000000e7805 */ /* 0x000fe2000001ff00 */
[----:B------:R-:W-:Y:S01]  /*1670*/  LEA.HI R158, R5, R158, RZ, 0x5 ;  /* 0x0000009e059e7211 */ /* 0x000fe200078f28ff */
[----:B------:R-:W-:Y:S01]  /*1680*/  IMAD.SHL.U32 R5, R3, 0x80, RZ ;  /* 0x0000008003057824 */ /* 0x000fe200078e00ff */
[--C-:B------:R-:W-:Y:S01]  /*1690*/  LOP3.LUT R6, R6, 0x7, R93.reuse, 0x78, !PT ;  /* 0x0000000706067812 */ /* 0x100fe200078e785d */
[----:B------:R-:W-:Y:S01]  /*16a0*/  CS2R R16, SRZ ;  /* 0x0000000000107805 */ /* 0x000fe2000001ff00 */
[----:B------:R-:W-:Y:S01]  /*16b0*/  LOP3.LUT R4, R8, 0x7, R93, 0x78, !PT ;  /* 0x0000000708047812 */ /* 0x000fe200078e785d */
[--C-:B------:R-:W-:Y:S01]  /*16c0*/  IMAD R116, R0, 0x8, R5.reuse ;  /* 0x0000000800747824 */ /* 0x100fe200078e0205 */
[----:B------:R-:W-:Y:S01]  /*16d0*/  SHF.R.S32.HI R153, RZ, 0x1f, R104 ;  /* 0x0000001fff997819 */ /* 0x000fe20000011468 */
[--C-:B------:R-:W-:Y:S01]  /*16e0*/  IMAD R3, R6, 0x8, R5.reuse ;  /* 0x0000000806037824 */ /* 0x100fe200078e0205 */
[----:B------:R-:W-:Y:S01]  /*16f0*/  LEA R154, P1, R104, c[0x0][0x160], 0x1 ;  /* 0x00005800689a7a11 */ /* 0x000fe200078208ff */
[--C-:B------:R-:W-:Y:S01]  /*1700*/  IMAD R2, R2, 0x8, R5.reuse ;  /* 0x0000000802027824 */ /* 0x100fe200078e0205 */
[----:B------:R-:W-:Y:S01]  /*1710*/  SHF.R.S32.HI R157, RZ, 0x1f, R102 ;  /* 0x0000001fff9d7819 */ /* 0x000fe20000011466 */
[----:B------:R-:W-:Y:S01]  /*1720*/  IMAD R0, R4, 0x8, R5 ;  /* 0x0000000804007824 */ /* 0x000fe200078e0205 */
[----:B------:R-:W-:Y:S01]  /*1730*/  LEA R156, P0, R102, c[0x0][0x160], 0x1 ;  /* 0x00005800669c7a11 */ /* 0x000fe200078008ff */
[----:B------:R-:W-:Y:S01]  /*1740*/  IMAD.MOV.U32 R8, RZ, RZ, 0x6 ;  /* 0x00000006ff087424 */ /* 0x000fe200078e00ff */
[----:B------:R-:W-:Y:S01]  /*1750*/  SHF.R.S32.HI R152, RZ, 0x1f, R151 ;  /* 0x0000001fff987819 */ /* 0x000fe20000011497 */
[----:B------:R-:W-:Y:S01]  /*1760*/  CS2R R18, SRZ ;  /* 0x0000000000127805 */ /* 0x000fe2000001ff00 */
[----:B------:R-:W-:Y:S01]  /*1770*/  SHF.R.S32.HI R5, RZ, 0x1f, R100 ;  /* 0x0000001fff057819 */ /* 0x000fe20000011464 */
[----:B------:R-:W-:Y:S01]  /*1780*/  IMAD.WIDE.U32 R142, R151, R8, c[0x0][0x168] ;  /* 0x00005a00978e7625 */ /* 0x000fe200078e0008 */
[----:B------:R-:W-:Y:S01]  /*1790*/  LEA.HI.X R153, R104, c[0x0][0x164], R153, 0x1, P1 ;  /* 0x0000590068997a11 */ /* 0x000fe200008f0c99 */
[----:B------:R-:W-:Y:S01]  /*17a0*/  CS2R R20, SRZ ;  /* 0x0000000000147805 */ /* 0x000fe2000001ff00 */
[----:B------:R-:W-:Y:S01]  /*17b0*/  LEA.HI.X R157, R102, c[0x0][0x164], R157, 0x1, P0 ;  /* 0x00005900669d7a11 */ /* 0x000fe200000f0c9d */
[----:B------:R-:W-:Y:S01]  /*17c0*/  IMAD R141, R152, 0x6, RZ ;  /* 0x00000006988d7824 */ /* 0x000fe200078e02ff */
[----:B------:R-:W-:Y:S01]  /*17d0*/  SHF.L.U64.HI R150, R100, 0x1, R5 ;  /* 0x0000000164967819 */ /* 0x000fe20000010205 */
[----:B------:R-:W-:Y:S01]  /*17e0*/  CS2R R22, SRZ ;  /* 0x0000000000167805 */ /* 0x000fe2000001ff00 */
[----:B------:R-:W-:Y:S01]  /*17f0*/  SHF.R.S32.HI R9, RZ, 0x1f, R98 ;  /* 0x0000001fff097819 */ /* 0x000fe20000011462 */
[----:B------:R-:W-:Y:S01]  /*1800*/  IMAD.IADD R141, R143, 0x1, R141 ;  /* 0x000000018f8d7824 */ /* 0x000fe200078e028d */
[----:B------:R-:W-:Y:S01]  /*1810*/  SHF.R.S32.HI R7, RZ, 0x1f, R96 ;  /* 0x0000001fff077819 */ /* 0x000fe20000011460 */
[----:B------:R-:W-:Y:S01]  /*1820*/  IMAD.SHL.U32 R143, R94, 0x2, RZ ;  /* 0x000000025e8f7824 */ /* 0x000fe200078e00ff */
[----:B------:R-:W-:Y:S01]  /*1830*/  SHF.R.S32.HI R5, RZ, 0x1f, R94 ;  /* 0x0000001fff057819 */ /* 0x000fe2000001145e */
[----:B------:R-:W-:Y:S01]  /*1840*/  CS2R R24, SRZ ;  /* 0x0000000000187805 */ /* 0x000fe2000001ff00 */
[----:B------:R-:W-:Y:S01]  /*1850*/  IADD3 R154, P1, R154, 0xc0, RZ ;  /* 0x000000c09a9a7810 */ /* 0x000fe20007f3e0ff */
[----:B------:R-:W-:Y:S01]  /*1860*/  CS2R R26, SRZ ;  /* 0x00000000001a7805 */ /* 0x000fe2000001ff00 */
[----:B------:R-:W-:Y:S01]  /*1870*/  IADD3 R156, P0, R156, 0xc0, RZ ;  /* 0x000000c09c9c7810 */ /* 0x000fe20007f1e0ff */
[----:B------:R-:W-:Y:S01]  /*1880*/  CS2R R28, SRZ ;  /* 0x00000000001c7805 */ /* 0x000fe2000001ff00 */
[C---:B------:R-:W-:Y:S01]  /*1890*/  SHF.L.U64.HI R152, R151.reuse, 0x1, R152 ;  /* 0x0000000197987819 */ /* 0x040fe20000010298 */
[----:B------:R-:W-:Y:S01]  /*18a0*/  IMAD.SHL.U32 R151, R151, 0x2, RZ ;  /* 0x0000000297977824 */ /* 0x000fe200078e00ff */
[----:B------:R-:W-:Y:S01]  /*18b0*/  SHF.L.U64.HI R148, R98, 0x1, R9 ;  /* 0x0000000162947819 */ /* 0x000fe20000010209 */
[----:B------:R-:W-:Y:S01]  /*18c0*/  CS2R R30, SRZ ;  /* 0x00000000001e7805 */ /* 0x000fe2000001ff00 */
[----:B------:R-:W-:Y:S01]  /*18d0*/  SHF.L.U64.HI R146, R96, 0x1, R7 ;  /* 0x0000000160927819 */ /* 0x000fe20000010207 */
[----:B------:R-:W-:Y:S01]  /*18e0*/  CS2R R8, SRZ ;  /* 0x0000000000087805 */ /* 0x000fe2000001ff00 */
[----:B------:R-:W-:Y:S01]  /*18f0*/  SHF.L.U64.HI R144, R94, 0x1, R5 ;  /* 0x000000015e907819 */ /* 0x000fe20000010205 */
[----:B------:R-:W-:Y:S01]  /*1900*/  CS2R R6, SRZ ;  /* 0x0000000000067805 */ /* 0x000fe2000001ff00 */
        /* <DEDUP_REMOVED lines=19> */
[----:B------:R-:W-:Y:S01]  /*1a40*/  SHF.R.S32.HI R158, RZ, 0x5, R158 ;  /* 0x00000005ff9e7819 */ /* 0x000fe2000001149e */
[----:B------:R-:W-:Y:S01]  /*1a50*/  IMAD.X R153, RZ, RZ, R153, P1 ;  /* 0x000000ffff997224 */ /* 0x000fe200008e0699 */
[----:B------:R-:W-:Y:S01]  /*1a60*/  UMOV UR5, 0x4000 ;  /* 0x0000400000057882 */ /* 0x000fe20000000000 */
[----:B------:R-:W-:Y:S01]  /*1a70*/  IMAD.X R157, RZ, RZ, R157, P0 ;  /* 0x000000ffff9d7224 */ /* 0x000fe200000e069d */
[----:B------:R-:W-:Y:S01]  /*1a80*/  UIADD3 UR8, UR8, -0x60, URZ ;  /* 0xffffffa008087890 */ /* 0x000fe2000fffe03f */
[----:B------:R-:W-:Y:S01]  /*1a90*/  IMAD.SHL.U32 R117, R92, 0x8, RZ ;  /* 0x000000085c757824 */ /* 0x000fe200078e00ff */
[----:B------:R-:W-:-:S02]  /*1aa0*/  UMOV UR7, 0x1 ;  /* 0x0000000100077882 */ /* 0x000fc40000000000 */
[----:B------:R-:W-:-:S02]  /*1ab0*/  UMOV UR4, URZ ;  /* 0x0000003f00047c82 */ /* 0x000fc40008000000 */
.L_x_1:
[C---:B-12--5:R-:W5:Y:S01]  /*1ac0*/  HMMA.16816.F32 R4, R68.reuse, R72, R4 ;  /* 0x000000484404723c */ /* 0x066f620000001804 */
[----:B------:R-:W-:Y:S02]  /*1ad0*/  ULOP3.LUT UR9, UR7, 0x3, URZ, 0xc0, !UPT ;  /* 0x0000000307097892 */ /* 0x000fe4000f8ec03f */
[----:B------:R-:W-:Y:S02]  /*1ae0*/  UIADD3 UR6, UR7, 0x2, URZ ;  /* 0x0000000207067890 */ /* 0x000fe4000fffe03f */
[----:B------:R-:W-:Y:S02]  /*1af0*/  LEA R96, R116, UR5, 0x1 ;  /* 0x0000000574607c11 */ /* 0x000fe4000f8e08ff */
[----:B------:R-:W-:Y:S01]  /*1b00*/  LEA R118, R117, UR4, 0x1 ;  /* 0x0000000475767c11 */ /* 0x000fe2000f8e08ff */
[C---:B------:R-:W5:Y:S01]  /*1b10*/  HMMA.16816.F32 R8, R68.reuse, R74, R8 ;  /* 0x0000004a4408723c */ /* 0x040f620000001808 */
[----:B------:R-:W-:Y:S02]  /*1b20*/  USHF.L.U32 UR4, UR9, 0xc, URZ ;  /* 0x0000000c09047899 */ /* 0x000fe4000800063f */
[----:B------:R-:W-:Y:S01]  /*1b30*/  LDSM.16.MT88.4 R96, [R96+0x1000] ;  /* 0x001000006060783b */ /* 0x000fe20000004200 */
[----:B------:R-:W-:Y:S02]  /*1b40*/  LEA R100, R3, UR5, 0x1 ;  /* 0x0000000503647c11 */ /* 0x000fe4000f8e08ff */
[----:B------:R-:W-:Y:S02]  /*1b50*/  LEA R104, R2, UR5, 0x1 ;  /* 0x0000000502687c11 */ /* 0x000fe4000f8e08ff */
[C---:B------:R-:W5:Y:S02]  /*1b60*/  HMMA.16816.F32 R12, R68.reuse, R76, R12 ;  /* 0x0000004c440c723c */ /* 0x040f64000000180c */
[----:B------:R-:W1:Y:S01]  /*1b70*/  LDSM.16.M88.4 R92, [R118] ;  /* 0x00000000765c783b */ /* 0x000e620000000200 */
[----:B------:R-:W-:Y:S01]  /*1b80*/  ISETP.LE.AND P2, PT, R158, UR6, PT ;  /* 0x000000069e007c0c */ /* 0x000fe2000bf43270 */
[----:B------:R-:W-:Y:S01]  /*1b90*/  ULOP3.LUT UR6, UR6, 0x3, URZ, 0xc0, !UPT ;  /* 0x0000000306067892 */ /* 0x000fe2000f8ec03f */
[----:B------:R-:W-:Y:S01]  /*1ba0*/  LEA R108, R0, UR5, 0x1 ;  /* 0x00000005006c7c11 */ /* 0x000fe2000f8e08ff */
[----:B------:R-:W-:Y:S01]  /*1bb0*/  ULEA UR5, UR9, 0x4000, 0xd ;  /* 0x0000400009057891 */ /* 0x000fe2000f8e683f */
[----:B------:R-:W-:Y:S01]  /*1bc0*/  ISETP.GE.AND P4, PT, R133, UR8, PT ;  /* 0x0000000885007c0c */ /* 0x000fe2000bf86270 */
[C---:B------:R-:W5:Y:S01]  /*1bd0*/  HMMA.16816.F32 R16, R68.reuse, R78, R16 ;  /* 0x0000004e4410723c */ /* 0x040f620000001810 */
[----:B------:R-:W1:Y:S02]  /*1be0*/  LDSM.16.MT88.4 R100, [R100+0x1000] ;  /* 0x001000006464783b */ /* 0x000e640000004200 */
[----:B------:R-:W-:Y:S02]  /*1bf0*/  ISETP.GE.AND P3, PT, R132, UR8, PT ;  /* 0x0000000884007c0c */ /* 0x000fe4000bf66270 */
[----:B---3--:R-:W-:Y:S02]  /*1c00*/  SEL R161, RZ, 0x10, P4 ;  /* 0x00000010ffa17807 */ /* 0x008fe40002000000 */
[----:B------:R-:W-:Y:S01]  /*1c10*/  SEL R160, RZ, 0x10, P3 ;  /* 0x00000010ffa07807 */ /* 0x000fe20001800000 */
[C---:B------:R-:W5:Y:S01]  /*1c20*/  HMMA.16816.F32 R20, R68.reuse, R80, R20 ;  /* 0x000000504414723c */ /* 0x040f620000001814 */
[----:B------:R-:W1:Y:S02]  /*1c30*/  LDSM.16.MT88.4 R104, [R104+0x1000] ;  /* 0x001000006868783b */ /* 0x000e640000004200 */
[----:B------:R-:W-:Y:S02]  /*1c40*/  ISETP.GE.AND P0, PT, R136, UR8, PT ;  /* 0x0000000888007c0c */ /* 0x000fe4000bf06270 */
[----:B------:R-:W-:Y:S02]  /*1c50*/  SEL R161, R161, RZ, !P2 ;  /* 0x000000ffa1a17207 */ /* 0x000fe40005000000 */
[----:B------:R-:W-:Y:S01]  /*1c60*/  SEL R160, R160, RZ, !P2 ;  /* 0x000000ffa0a07207 */ /* 0x000fe20005000000 */
[C---:B------:R-:W5:Y:S01]  /*1c70*/  HMMA.16816.F32 R24, R68.reuse, R82, R24 ;  /* 0x000000524418723c */ /* 0x040f620000001818 */
[----:B------:R-:W1:Y:S02]  /*1c80*/  LDSM.16.MT88.4 R108, [R108+0x1000] ;  /* 0x001000006c6c783b */ /* 0x000e640000004200 */
[----:B------:R-:W-:Y:S02]  /*1c90*/  ISETP.NE.U32.AND P5, PT, R161, RZ, PT ;  /* 0x000000ffa100720c */ /* 0x000fe40003fa5070 */
[----:B------:R-:W-:Y:S02]  /*1ca0*/  ISETP.NE.U32.AND P4, PT, R160, RZ, PT ;  /* 0x000000ffa000720c */ /* 0x000fe40003f85070 */
[----:B------:R-:W-:Y:S01]  /*1cb0*/  SEL R159, RZ, 0x10, P0 ;  /* 0x00000010ff9f7807 */ /* 0x000fe20000000000 */
[C---:B------:R-:W5:Y:S01]  /*1cc0*/  HMMA.16816.F32 R28, R68.reuse, R84, R28 ;  /* 0x00000054441c723c */ /* 0x040f62000000181c */
[----:B------:R-:W2:Y:S07]  /*1cd0*/  LDSM.16.M88.4 R112, [R118+0x800] ;  /* 0x000800007670783b */ /* 0x000eae0000000200 */
[----:B------:R-:W-:Y:S01]  /*1ce0*/  BAR.SYNC.DEFER_BLOCKING 0x0 ;  /* 0x0000000000007b1d */ /* 0x000fe20000010000 */
[----:B------:R-:W5:Y:S03]  /*1cf0*/  HMMA.16816.F32 R32, R68, R86, R32 ;  /* 0x000000564420723c */ /* 0x000f660000001820 */
[----:B------:R-:W-:Y:S02]  /*1d00*/  SEL R159, R159, RZ, !P2 ;  /* 0x000000ff9f9f7207 */ /* 0x000fe40005000000 */
[----:B------:R-:W-:Y:S02]  /*1d10*/  ISETP.GE.AND P0, PT, R134, UR8, PT ;  /* 0x0000000886007c0c */ /* 0x000fe4000bf06270 */
[----:B------:R-:W-:Y:S01]  /*1d20*/  ISETP.NE.U32.AND P1, PT, R159, RZ, PT ;  /* 0x000000ff9f00720c */ /* 0x000fe20003f25070 */
[C---:B---3--:R-:W5:Y:S01]  /*1d30*/  HMMA.16816.F32 R36, R88.reuse, R72, R36 ;  /* 0x000000485824723c */ /* 0x048f620000001824 */
[----:B------:R-:W-:Y:S01]  /*1d40*/  IMAD.U32 R159, RZ, RZ, UR6 ;  /* 0x00000006ff9f7e24 */ /* 0x000fe2000f8e00ff */
[----:B------:R-:W-:Y:S02]  /*1d50*/  UIADD3 UR6, UR7, 0x1, URZ ;  /* 0x0000000107067890 */ /* 0x000fe4000fffe03f */
[----:B------:R-:W-:Y:S01]  /*1d60*/  SEL R155, RZ, 0x10, P0 ;  /* 0x00000010ff9b7807 */ /* 0x000fe20000000000 */
[----:B------:R-:W-:Y:S01]  /*1d70*/  IMAD R161, R159, 0x1000, R130 ;  /* 0x000010009fa17824 */ /* 0x000fe200078e0282 */
[----:B------:R-:W-:Y:S01]  /*1d80*/  ISETP.GE.AND P0, PT, R131, UR8, PT ;  /* 0x0000000883007c0c */ /* 0x000fe2000bf06270 */
[----:B------:R-:W-:Y:S01]  /*1d90*/  IMAD R159, R159, 0x2000, R129 ;  /* 0x000020009f9f7824 */ /* 0x000fe200078e0281 */
[C---:B------:R5:W5:Y:S01]  /*1da0*/  HMMA.16816.F32 R40, R88.reuse, R74, R40 ;  /* 0x0000004a5828723c */ /* 0x040b620000001828 */
[----:B------:R-:W-:Y:S03]  /*1db0*/  UIADD3 UR8, UR8, -0x20, URZ ;  /* 0xffffffe008087890 */ /* 0x000fe6000fffe03f */
[----:B------:R-:W-:Y:S01]  /*1dc0*/  SEL R155, R155, RZ, !P2 ;  /* 0x000000ff9b9b7207 */ /* 0x000fe20005000000 */
[----:B------:R-:W-:Y:S01]  /*1dd0*/  @!PT LDS RZ, [RZ] ;  /* 0x00000000fffff984 */ /* 0x000fe20000000800 */
[----:B------:R-:W-:Y:S01]  /*1de0*/  @!PT LDS RZ, [RZ] ;  /* 0x00000000fffff984 */ /* 0x000fe20000000800 */
[----:B------:R-:W-:Y:S01]  /*1df0*/  @!PT LDS RZ, [RZ] ;  /* 0x00000000fffff984 */ /* 0x000fe20000000800 */
[----:B------:R3:W-:Y:S03]  /*1e00*/  LDGSTS.E.BYPASS.LTC128B.128 [R161], [R156.64], P1 ;  /* 0x000000009ca17fae */ /* 0x0007e60008901d4a */
[C---:B------:R-:W5:Y:S03]  /*1e10*/  HMMA.16816.F32 R44, R88.reuse, R76, R44 ;  /* 0x0000004c582c723c */ /* 0x040f66000000182c */
[----:B------:R-:W-:Y:S02]  /*1e20*/  ISETP.NE.U32.AND P6, PT, R155, RZ, PT ;  /* 0x000000ff9b00720c */ /* 0x000fe40003fc5070 */
[----:B------:R-:W-:Y:S02]  /*1e30*/  SEL R155, RZ, 0x10, P0 ;  /* 0x00000010ff9b7807 */ /* 0x000fe40000000000 */
[C---:B------:R-:W-:Y:S01]  /*1e40*/  IADD3 R162, P0, R142.reuse, R143, RZ ;  /* 0x0000008f8ea27210 */ /* 0x040fe20007f1e0ff */
[C---:B------:R-:W5:Y:S04]  /*1e50*/  HMMA.16816.F32 R48, R88.reuse, R78, R48 ;  /* 0x0000004e5830723c */ /* 0x040f680000001830 */
[----:B------:R-:W-:Y:S01]  /*1e60*/  IMAD.X R163, R141, 0x1, R144, P0 ;  /* 0x000000018da37824 */ /* 0x000fe200000e0690 */
[C---:B------:R-:W-:Y:S02]  /*1e70*/  IADD3 R164, P0, R142.reuse, R149, RZ ;  /* 0x000000958ea47210 */ /* 0x040fe40007f1e0ff */
[----:B------:R-:W-:Y:S01]  /*1e80*/  SEL R155, R155, RZ, !P2 ;  /* 0x000000ff9b9b7207 */ /* 0x000fe20005000000 */
[C---:B------:R-:W5:Y:S03]  /*1e90*/  HMMA.16816.F32 R52, R88.reuse, R80, R52 ;  /* 0x000000505834723c */ /* 0x040f660000001834 */
[----:B------:R-:W-:Y:S01]  /*1ea0*/  ISETP.NE.U32.AND P3, PT, R155, RZ, PT ;  /* 0x000000ff9b00720c */ /* 0x000fe20003f65070 */
[----:B------:R-:W-:Y:S01]  /*1eb0*/  IMAD.MOV.U32 R155, RZ, RZ, R153 ;  /* 0x000000ffff9b7224 */ /* 0x000fe200078e0099 */
[C---:B-----5:R-:W-:Y:S01]  /*1ec0*/  IADD3 R74, P2, R142.reuse, R145, RZ ;  /* 0x000000918e4a7210 */ /* 0x060fe20007f5e0ff */
[C---:B------:R-:W-:Y:S02]  /*1ed0*/  IMAD.X R165, R141.reuse, 0x1, R150, P0 ;  /* 0x000000018da57824 */ /* 0x040fe400000e0696 */
[C---:B------:R-:W5:Y:S01]  /*1ee0*/  HMMA.16816.F32 R56, R88.reuse, R82, R56 ;  /* 0x000000525838723c */ /* 0x040f620000001838 */
[----:B------:R2:W-:Y:S03]  /*1ef0*/  LDGSTS.E.BYPASS.LTC128B.128 [R161+0x800], [R154.64], P1 ;  /* 0x008000009aa17fae */ /* 0x0005e60008901d4a */
[----:B------:R-:W-:Y:S01]  /*1f00*/  IMAD.X R75, R141, 0x1, R146, P2 ;  /* 0x000000018d4b7824 */ /* 0x000fe200010e0692 */
[C---:B------:R-:W-:Y:S02]  /*1f10*/  IADD3 R160, P1, R142.reuse, R147, RZ ;  /* 0x000000938ea07210 */ /* 0x040fe40007f3e0ff */
[----:B------:R-:W-:Y:S01]  /*1f20*/  IADD3 R142, P2, R142, R151, RZ ;  /* 0x000000978e8e7210 */ /* 0x000fe20007f5e0ff */
[C---:B------:R-:W5:Y:S01]  /*1f30*/  HMMA.16816.F32 R60, R88.reuse, R84, R60 ;  /* 0x00000054583c723c */ /* 0x040f62000000183c */
[----:B------:R-:W0:Y:S03]  /*1f40*/  LDGDEPBAR ;  /* 0x00000000000079af */ /* 0x000e260000000000 */
[----:B---3--:R-:W-:Y:S04]  /*1f50*/  IADD3 R156, P0, R156, 0x40, RZ ;  /* 0x000000409c9c7810 */ /* 0x008fe80007f1e0ff */
[----:B------:R5:W5:Y:S01]  /*1f60*/  HMMA.16816.F32 R64, R88, R86, R64 ;  /* 0x000000565840723c */ /* 0x000b620000001840 */
[----:B------:R3:W-:Y:S03]  /*1f70*/  LDGSTS.E.BYPASS.LTC128B.128 [R159+0x4000], [R162.64], P6 ;  /* 0x04000000a29f7fae */ /* 0x0007e6000b101d4a */
[----:B------:R-:W-:-:S04]  /*1f80*/  IMAD.X R157, RZ, RZ, R157, P0 ;  /* 0x000000ffff9d7224 */ /* 0x000fc800000e069d */
[C---:B-1----:R5:W5:Y:S01]  /*1f90*/  HMMA.16816.F32 R4, R92.reuse, R96, R4 ;  /* 0x000000605c04723c */ /* 0x042b620000001804 */
[----:B------:R1:W-:Y:S04]  /*1fa0*/  LDGSTS.E.BYPASS.LTC128B.128 [R159+0x4800], [R74.64], P5 ;  /* 0x048000004a9f7fae */ /* 0x0003e8000a901d4a */
[C---:B--2---:R-:W-:Y:S01]  /*1fb0*/  IMAD.X R161, R141.reuse, 0x1, R148, P1 ;  /* 0x000000018da17824 */ /* 0x044fe200008e0694 */
[----:B------:R-:W-:Y:S01]  /*1fc0*/  IADD3 R154, P1, R154, 0x40, RZ ;  /* 0x000000409a9a7810 */ /* 0x000fe20007f3e0ff */
[----:B------:R-:W-:Y:S01]  /*1fd0*/  IMAD.X R141, R141, 0x1, R152, P2 ;  /* 0x000000018d8d7824 */ /* 0x000fe200010e0698 */
[C---:B------:R5:W5:Y:S02]  /*1fe0*/  HMMA.16816.F32 R8, R92.reuse, R98, R8 ;  /* 0x000000625c08723c */ /* 0x040b640000001808 */
[----:B------:R3:W-:Y:S02]  /*1ff0*/  LDGSTS.E.BYPASS.LTC128B.128 [R159+0x5000], [R160.64], P4 ;  /* 0x05000000a09f7fae */ /* 0x0007e4000a101d4a */
[----:B------:R-:W-:Y:S04]  /*2000*/  IMAD.X R153, RZ, RZ, R153, P1 ;  /* 0x000000ffff997224 */ /* 0x000fe800008e0699 */
[C---:B------:R5:W5:Y:S01]  /*2010*/  HMMA.16816.F32 R12, R92.reuse, R100, R12 ;  /* 0x000000645c0c723c */ /* 0x040b62000000180c */
[----:B------:R3:W-:Y:S02]  /*2020*/  LDGSTS.E.BYPASS.LTC128B.128 [R159+0x5800], [R164.64], P3 ;  /* 0x05800000a49f7fae */ /* 0x0007e40009901d4a */
[----:B------:R-:W-:Y:S01]  /*2030*/  ISETP.LE.AND P3, PT, R158, UR7, PT ;  /* 0x000000079e007c0c */ /* 0x000fe2000bf63270 */
[----:B------:R-:W-:Y:S04]  /*2040*/  UMOV UR7, UR6 ;  /* 0x0000000600077c82 */ /* 0x000fe80008000000 */
[C---:B------:R5:W5:Y:S01]  /*2050*/  HMMA.16816.F32 R16, R92.reuse, R102, R16 ;  /* 0x000000665c10723c */ /* 0x040b620000001810 */
[----:B------:R-:W0:Y:S07]  /*2060*/  LDGDEPBAR ;  /* 0x00000000000079af */ /* 0x000e2e0000000000 */
[C---:B------:R5:W5:Y:S08]  /*2070*/  HMMA.16816.F32 R20, R92.reuse, R104, R20 ;  /* 0x000000685c14723c */ /* 0x040b700000001814 */
[C---:B------:R5:W5:Y:S08]  /*2080*/  HMMA.16816.F32 R24, R92.reuse, R106, R24 ;  /* 0x0000006a5c18723c */ /* 0x040b700000001818 */
[C---:B------:R5:W5:Y:S01]  /*2090*/  HMMA.16816.F32 R28, R92.reuse, R108, R28 ;  /* 0x0000006c5c1c723c */ /* 0x040b62000000181c */
[----:B------:R-:W-:Y:S04]  /*20a0*/  DEPBAR.LE SB0, 0x4 ;  /* 0x000081000000791a */ /* 0x000fe80000000000 */
[----:B------:R-:W-:Y:S03]  /*20b0*/  BAR.SYNC.DEFER_BLOCKING 0x0 ;  /* 0x0000000000007b1d */ /* 0x000fe60000010000 */
[----:B------:R5:W5:Y:S08]  /*20c0*/  HMMA.16816.F32 R32, R92, R110, R32 ;  /* 0x0000006e5c20723c */ /* 0x000b700000001820 */
[C---:B------:R5:W5:Y:S08]  /*20d0*/  HMMA.16816.F32 R36, R112.reuse, R96, R36 ;  /* 0x000000607024723c */ /* 0x040b700000001824 */
[C---:B------:R5:W5:Y:S01]  /*20e0*/  HMMA.16816.F32 R40, R112.reuse, R98, R40 ;  /* 0x000000627028723c */ /* 0x040b620000001828 */
[----:B------:R3:W2:Y:S07]  /*20f0*/  LDSM.16.M88.4 R68, [R127+UR4] ;  /* 0x000000047f44783b */ /* 0x0006ae0008000200 */
[C---:B------:R5:W5:Y:S02]  /*2100*/  HMMA.16816.F32 R44, R112.reuse, R100, R44 ;  /* 0x00000064702c723c */ /* 0x040b64000000182c */
[----:B-----5:R3:W2:Y:S06]  /*2110*/  LDSM.16.M88.4 R88, [R127+UR4+0x800] ;  /* 0x000800047f58783b */ /* 0x0206ac0008000200 */
[C---:B------:R5:W5:Y:S01]  /*2120*/  HMMA.16816.F32 R48, R112.reuse, R102, R48 ;  /* 0x000000667030723c */ /* 0x040b620000001830 */
[----:B-1----:R3:W2:Y:S07]  /*2130*/  LDSM.16.MT88.4 R72, [R125+UR5] ;  /* 0x000000057d48783b */ /* 0x0026ae0008004200 */
[C---:B------:R5:W5:Y:S01]  /*2140*/  HMMA.16816.F32 R52, R112.reuse, R104, R52 ;  /* 0x000000687034723c */ /* 0x040b620000001834 */
[----:B------:R3:W2:Y:S07]  /*2150*/  LDSM.16.MT88.4 R76, [R124+UR5] ;  /* 0x000000057c4c783b */ /* 0x0006ae0008004200 */
[C---:B------:R5:W5:Y:S01]  /*2160*/  HMMA.16816.F32 R56, R112.reuse, R106, R56 ;  /* 0x0000006a7038723c */ /* 0x040b620000001838 */
[----:B------:R3:W2:Y:S07]  /*2170*/  LDSM.16.MT88.4 R80, [R123+UR5] ;  /* 0x000000057b50783b */ /* 0x0006ae0008004200 */
[C---:B------:R5:W5:Y:S01]  /*2180*/  HMMA.16816.F32 R60, R112.reuse, R108, R60 ;  /* 0x0000006c703c723c */ /* 0x040b62000000183c */
[----:B------:R3:W2:Y:S07]  /*2190*/  LDSM.16.MT88.4 R84, [R122+UR5] ;  /* 0x000000057a54783b */ /* 0x0006ae0008004200 */
[----:B------:R5:W5:Y:S01]  /*21a0*/  HMMA.16816.F32 R64, R112, R110, R64 ;  /* 0x0000006e7040723c */ /* 0x000b620000001840 */
[----:B------:R-:W-:-:S10]  /*21b0*/  @!P3 BRA `(.L_x_1) ;  /* 0xfffff9000000b947 */ /* 0x000fd4000383ffff */
.L_x_0:
[----:B------:R-:W-:-:S04]  /*21c0*/  DEPBAR.LE SB0, 0x0 ;  /* 0x000080000000791a */ /* 0x000fc80000000000 */
[----:B------:R-:W-:Y:S01]  /*21d0*/  IMAD.SHL.U32 R126, R126, 0x8, RZ ;  /* 0x000000087e7e7824 */ /* 0x000fe200078e00ff */
[----:B------:R-:W-:Y:S02]  /*21e0*/  LOP3.LUT R128, R128, R139, RZ, 0xfc, !PT ;  /* 0x0000008b80807212 */ /* 0x000fe400078efcff */
[----:B------:R-:W-:Y:S02]  /*21f0*/  F2FP.F16.F32.PACK_AB R4, R5, R4 ;  /* 0x000000040504723e */ /* 0x000fe400000000ff */
[----:B------:R-:W-:Y:S02]  /*2200*/  LOP3.LUT R126, R126, 0x78, RZ, 0xc0, !PT ;  /* 0x000000787e7e7812 */ /* 0x000fe400078ec0ff */
[----:B------:R-:W-:Y:S02]  /*2210*/  F2FP.F16.F32.PACK_AB R6, R7, R6 ;  /* 0x000000060706723e */ /* 0x000fe400000000ff */
[----:B------:R-:W-:Y:S01]  /*2220*/  F2FP.F16.F32.PACK_AB R8, R9, R8 ;  /* 0x000000080908723e */ /* 0x000fe200000000ff */
[----:B------:R-:W-:Y:S01]  /*2230*/  IMAD R137, R137, 0x2, R126 ;  /* 0x0000000289897824 */ /* 0x000fe200078e027e */
[----:B------:R-:W-:-:S02]  /*2240*/  F2FP.F16.F32.PACK_AB R10, R11, R10 ;  /* 0x0000000a0b0a723e */ /* 0x000fc400000000ff */
[----:B------:R-:W-:Y:S01]  /*2250*/  F2FP.F16.F32.PACK_AB R12, R13, R12 ;  /* 0x0000000c0d0c723e */ /* 0x000fe200000000ff */
[----:B------:R-:W-:Y:S01]  /*2260*/  IMAD R3, R128, 0x88, R137 ;  /* 0x0000008880037824 */ /* 0x000fe200078e0289 */
[----:B------:R-:W-:Y:S02]  /*2270*/  F2FP.F16.F32.PACK_AB R14, R15, R14 ;  /* 0x0000000e0f0e723e */ /* 0x000fe400000000ff */
[----:B------:R-:W-:Y:S01]  /*2280*/  F2FP.F16.F32.PACK_AB R16, R17, R16 ;  /* 0x000000101110723e */ /* 0x000fe200000000ff */
[----:B------:R-:W-:Y:S01]  /*2290*/  IMAD.SHL.U32 R3, R3, 0x2, RZ ;  /* 0x0000000203037824 */ /* 0x000fe200078e00ff */
[----:B------:R-:W-:Y:S01]  /*22a0*/  BAR.SYNC.DEFER_BLOCKING 0x0 ;  /* 0x0000000000007b1d */ /* 0x000fe20000010000 */
[----:B------:R-:W-:Y:S02]  /*22b0*/  F2FP.F16.F32.PACK_AB R18, R19, R18 ;  /* 0x000000121312723e */ /* 0x000fe400000000ff */
[----:B------:R-:W-:Y:S02]  /*22c0*/  F2FP.F16.F32.PACK_AB R20, R21, R20 ;  /* 0x000000141514723e */ /* 0x000fe400000000ff */
[----:B------:R-:W-:-:S02]  /*22d0*/  F2FP.F16.F32.PACK_AB R22, R23, R22 ;  /* 0x000000161716723e */ /* 0x000fc400000000ff */
[----:B------:R-:W-:Y:S02]  /*22e0*/  F2FP.F16.F32.PACK_AB R24, R25, R24 ;  /* 0x000000181918723e */ /* 0x000fe400000000ff */
[----:B------:R-:W-:Y:S02]  /*22f0*/  F2FP.F16.F32.PACK_AB R26, R27, R26 ;  /* 0x0000001a1b1a723e */ /* 0x000fe400000000ff */
[----:B------:R-:W-:Y:S02]  /*2300*/  F2FP.F16.F32.PACK_AB R0, R29, R28 ;  /* 0x0000001c1d00723e */ /* 0x000fe400000000ff */
[----:B------:R-:W-:Y:S02]  /*2310*/  F2FP.F16.F32.PACK_AB R2, R31, R30 ;  /* 0x0000001e1f02723e */ /* 0x000fe400000000ff */
[----:B------:R-:W-:Y:S02]  /*2320*/  F2FP.F16.F32.PACK_AB R32, R33, R32 ;  /* 0x000000202120723e */ /* 0x000fe400000000ff */
[----:B------:R-:W-:-:S02]  /*2330*/  F2FP.F16.F32.PACK_AB R34, R35, R34 ;  /* 0x000000222322723e */ /* 0x000fc400000000ff */
[----:B------:R-:W-:Y:S02]  /*2340*/  LOP3.LUT R135, R140, 0x3e, R135, 0xf8, !PT ;  /* 0x0000003e8c877812 */ /* 0x000fe400078ef887 */
[----:B------:R-:W-:Y:S02]  /*2350*/  F2FP.F16.F32.PACK_AB R36, R37, R36 ;  /* 0x000000242524723e */ /* 0x000fe400000000ff */
[----:B------:R-:W-:Y:S01]  /*2360*/  F2FP.F16.F32.PACK_AB R38, R39, R38 ;  /* 0x000000262726723e */ /* 0x000fe200000000ff */
[----:B------:R-:W-:Y:S01]  /*2370*/  STS [R3], R4 ;  /* 0x0000000403007388 */ /* 0x000fe20000000800 */
[----:B------:R-:W-:Y:S01]  /*2380*/  IMAD R33, R135, 0x88, R138 ;  /* 0x0000008887217824 */ /* 0x000fe200078e028a */
[----:B------:R-:W-:Y:S02]  /*2390*/  F2FP.F16.F32.PACK_AB R40, R41, R40 ;  /* 0x000000282928723e */ /* 0x000fe400000000ff */
[----:B------:R-:W-:Y:S01]  /*23a0*/  STS [R3+0x880], R6 ;  /* 0x0008800603007388 */ /* 0x000fe20000000800 */
[----:B------:R-:W-:Y:S01]  /*23b0*/  IMAD.SHL.U32 R33, R33, 0x2, RZ ;  /* 0x0000000221217824 */ /* 0x000fe200078e00ff */
[----:B------:R-:W-:-:S02]  /*23c0*/  F2FP.F16.F32.PACK_AB R42, R43, R42 ;  /* 0x0000002a2b2a723e */ /* 0x000fc400000000ff */
[----:B------:R-:W-:Y:S01]  /*23d0*/  STS [R3+0x20], R8 ;  /* 0x0000200803007388 */ /* 0x000fe20000000800 */
[----:B------:R-:W-:Y:S02]  /*23e0*/  F2FP.F16.F32.PACK_AB R44, R45, R44 ;  /* 0x0000002c2d2c723e */ /* 0x000fe400000000ff */
[----:B------:R-:W-:Y:S01]  /*23f0*/  F2FP.F16.F32.PACK_AB R46, R47, R46 ;  /* 0x0000002e2f2e723e */ /* 0x000fe200000000ff */
[----:B------:R-:W-:Y:S01]  /*2400*/  STS [R3+0x8a0], R10 ;  /* 0x0008a00a03007388 */ /* 0x000fe20000000800 */
[----:B-----5:R-:W-:Y:S02]  /*2410*/  F2FP.F16.F32.PACK_AB R48, R49, R48 ;  /* 0x000000303130723e */ /* 0x020fe400000000ff */
[----:B------:R-:W-:Y:S01]  /*2420*/  F2FP.F16.F32.PACK_AB R50, R51, R50 ;  /* 0x000000323332723e */ /* 0x000fe200000000ff */
[----:B------:R-:W-:Y:S01]  /*2430*/  STS [R3+0x40], R12 ;  /* 0x0000400c03007388 */ /* 0x000fe20000000800 */
[----:B------:R-:W-:Y:S02]  /*2440*/  F2FP.F16.F32.PACK_AB R52, R53, R52 ;  /* 0x000000343534723e */ /* 0x000fe400000000ff */
[----:B------:R-:W-:Y:S01]  /*2450*/  F2FP.F16.F32.PACK_AB R54, R55, R54 ;  /* 0x000000363736723e */ /* 0x000fe200000000ff */
[----:B------:R-:W-:Y:S01]  /*2460*/  STS [R3+0x8c0], R14 ;  /* 0x0008c00e03007388 */ /* 0x000fe20000000800 */
[----:B------:R-:W-:-:S02]  /*2470*/  F2FP.F16.F32.PACK_AB R56, R57, R56 ;  /* 0x000000383938723e */ /* 0x000fc400000000ff */
[----:B------:R-:W-:Y:S01]  /*2480*/  F2FP.F16.F32.PACK_AB R58, R59, R58 ;  /* 0x0000003a3b3a723e */ /* 0x000fe200000000ff */
[----:B------:R-:W-:Y:S01]  /*2490*/  STS [R3+0x60], R16 ;  /* 0x0000601003007388 */ /* 0x000fe20000000800 */
[----:B------:R-:W-:Y:S02]  /*24a0*/  F2FP.F16.F32.PACK_AB R60, R61, R60 ;  /* 0x0000003c3d3c723e */ /* 0x000fe400000000ff */
[----:B------:R-:W-:Y:S01]  /*24b0*/  F2FP.F16.F32.PACK_AB R62, R63, R62 ;  /* 0x0000003e3f3e723e */ /* 0x000fe200000000ff */
[----:B------:R-:W-:Y:S01]  /*24c0*/  STS [R3+0x8e0], R18 ;  /* 0x0008e01203007388 */ /* 0x000fe20000000800 */
[----:B------:R-:W-:Y:S02]  /*24d0*/  F2FP.F16.F32.PACK_AB R64, R65, R64 ;  /* 0x000000404140723e */ /* 0x000fe400000000ff */
[----:B------:R-:W-:Y:S01]  /*24e0*/  F2FP.F16.F32.PACK_AB R66, R67, R66 ;  /* 0x000000424342723e */ /* 0x000fe200000000ff */
[----:B------:R-:W-:Y:S01]  /*24f0*/  STS [R3+0x80], R20 ;  /* 0x0000801403007388 */ /* 0x000fe20000000800 */
[----:B------:R-:W-:-:S03]  /*2500*/  ISETP.GE.AND P6, PT, R119, c[0x0][0x17c], PT ;  /* 0x00005f0077007a0c */ /* 0x000fc60003fc6270 */
[----:B------:R-:W-:Y:S04]  /*2510*/  STS [R3+0x900], R22 ;  /* 0x0009001603007388 */ /* 0x000fe80000000800 */
[----:B------:R-:W-:Y:S04]  /*2520*/  STS [R3+0xa0], R24 ;  /* 0x0000a01803007388 */ /* 0x000fe80000000800 */
[----:B------:R-:W-:Y:S04]  /*2530*/  STS [R3+0x920], R26 ;  /* 0x0009201a03007388 */ /* 0x000fe80000000800 */
[----:B------:R3:W-:Y:S04]  /*2540*/  STS [R3+0xc0], R0 ;  /* 0x0000c00003007388 */ /* 0x0007e80000000800 */
[----:B------:R2:W-:Y:S04]  /*2550*/  STS [R3+0x940], R2 ;  /* 0x0009400203007388 */ /* 0x0005e80000000800 */
[----:B------:R1:W-:Y:S04]  /*2560*/  STS [R3+0xe0], R32 ;  /* 0x0000e02003007388 */ /* 0x0003e80000000800 */
[----:B------:R1:W-:Y:S04]  /*2570*/  STS [R3+0x960], R34 ;  /* 0x0009602203007388 */ /* 0x0003e80000000800 */
[----:B------:R-:W-:Y:S01]  /*2580*/  BAR.SYNC.DEFER_BLOCKING 0x0 ;  /* 0x0000000000007b1d */ /* 0x000fe20000010000 */
[C---:B---3--:R-:W-:Y:S01]  /*2590*/  LOP3.LUT R0, R120.reuse, R135, RZ, 0xfc, !PT ;  /* 0x0000008778007212 */ /* 0x048fe200078efcff */
[----:B------:R-:W-:-:S03]  /*25a0*/  IMAD.IADD R120, R120, 0x1, R135 ;  /* 0x0000000178787824 */ /* 0x000fc600078e0287 */
[C---:B------:R-:W-:Y:S01]  /*25b0*/  ISETP.LT.AND P3, PT, R0.reuse, c[0x0][0x178], !P6 ;  /* 0x00005e0000007a0c */ /* 0x040fe20007761270 */
[C---:B--2---:R-:W-:Y:S01]  /*25c0*/  IMAD R2, R0.reuse, c[0x0][0x18c], RZ ;  /* 0x0000630000027a24 */ /* 0x044fe200078e02ff */
[C---:B------:R-:W-:Y:S02]  /*25d0*/  IADD3 R35, R0.reuse, 0x30, RZ ;  /* 0x0000003000237810 */ /* 0x040fe40007ffe0ff */
[C---:B-1----:R-:W-:Y:S02]  /*25e0*/  IADD3 R32, R0.reuse, 0x20, RZ ;  /* 0x0000002000207810 */ /* 0x042fe40007ffe0ff */
[----:B------:R-:W-:Y:S02]  /*25f0*/  ISETP.LT.AND P0, PT, R35, c[0x0][0x178], !P6 ;  /* 0x00005e0023007a0c */ /* 0x000fe40007701270 */
[----:B------:R-:W-:Y:S02]  /*2600*/  IADD3 R34, R0, 0x28, RZ ;  /* 0x0000002800227810 */ /* 0x000fe40007ffe0ff */
[----:B------:R-:W-:Y:S01]  /*2610*/  ISETP.LT.AND P2, PT, R32, c[0x0][0x178], !P6 ;  /* 0x00005e0020007a0c */ /* 0x000fe20007741270 */
[----:B------:R-:W1:Y:S01]  /*2620*/  LDS.128 R4, [R33] ;  /* 0x0000000021047984 */ /* 0x000e620000000c00 */
[----:B------:R-:W-:-:S02]  /*2630*/  ISETP.LT.AND P1, PT, R34, c[0x0][0x178], !P6 ;  /* 0x00005e0022007a0c */ /* 0x000fc40007721270 */
[C---:B------:R-:W-:Y:S01]  /*2640*/  IADD3 R32, R120.reuse, 0x8, RZ ;  /* 0x0000000878207810 */ /* 0x040fe20007ffe0ff */
[----:B------:R-:W2:Y:S01]  /*2650*/  LDS.128 R28, [R33+0x880] ;  /* 0x00088000211c7984 */ /* 0x000ea20000000c00 */
[C---:B------:R-:W-:Y:S02]  /*2660*/  IADD3 R34, R120.reuse, 0x18, RZ ;  /* 0x0000001878227810 */ /* 0x040fe40007ffe0ff */
[----:B------:R-:W-:Y:S01]  /*2670*/  IADD3 R120, R120, 0x10, RZ ;  /* 0x0000001078787810 */ /* 0x000fe20007ffe0ff */
[----:B------:R-:W3:Y:S01]  /*2680*/  LDS.128 R24, [R33+0x1100] ;  /* 0x0011000021187984 */ /* 0x000ee20000000c00 */
[C---:B------:R-:W-:Y:S01]  /*2690*/  ISETP.LT.AND P5, PT, R32.reuse, c[0x0][0x178], !P6 ;  /* 0x00005e0020007a0c */ /* 0x040fe200077a1270 */
[----:B------:R-:W-:Y:S01]  /*26a0*/  IMAD R32, R32, c[0x0][0x18c], RZ ;  /* 0x0000630020207a24 */ /* 0x000fe200078e02ff */
[C---:B------:R-:W-:Y:S01]  /*26b0*/  ISETP.LT.AND P4, PT, R120.reuse, c[0x0][0x178], !P6 ;  /* 0x00005e0078007a0c */ /* 0x040fe20007781270 */
[----:B------:R-:W1:Y:S01]  /*26c0*/  LDS.128 R20, [R33+0x1980] ;  /* 0x0019800021147984 */ /* 0x000e620000000c00 */
[----:B------:R-:W-:Y:S01]  /*26d0*/  IMAD R120, R120, c[0x0][0x18c], RZ ;  /* 0x0000630078787a24 */ /* 0x000fe200078e02ff */
[----:B------:R-:W-:-:S02]  /*26e0*/  IADD3 R0, R0, 0x38, RZ ;  /* 0x0000003800007810 */ /* 0x000fc40007ffe0ff */
[----:B------:R-:W-:Y:S06]  /*26f0*/  BAR.SYNC.DEFER_BLOCKING 0x0 ;  /* 0x0000000000007b1d */ /* 0x000fec0000010000 */
[----:B------:R1:W-:Y:S04]  /*2700*/  STS [R3], R36 ;  /* 0x0000002403007388 */ /* 0x0003e80000000800 */
[----:B------:R2:W-:Y:S04]  /*2710*/  STS [R3+0x880], R38 ;  /* 0x0008802603007388 */ /* 0x0005e80000000800 */
[----:B------:R-:W-:Y:S04]  /*2720*/  STS [R3+0x20], R40 ;  /* 0x0000202803007388 */ /* 0x000fe80000000800 */
[----:B------:R-:W-:Y:S04]  /*2730*/  STS [R3+0x8a0], R42 ;  /* 0x0008a02a03007388 */ /* 0x000fe80000000800 */
[----:B------:R-:W-:Y:S04]  /*2740*/  STS [R3+0x40], R44 ;  /* 0x0000402c03007388 */ /* 0x000fe80000000800 */
[----:B------:R-:W-:Y:S04]  /*2750*/  STS [R3+0x8c0], R46 ;  /* 0x0008c02e03007388 */ /* 0x000fe80000000800 */
[----:B------:R-:W-:Y:S01]  /*2760*/  STS [R3+0x60], R48 ;  /* 0x0000603003007388 */ /* 0x000fe20000000800 */
[----:B-1----:R-:W-:-:S03]  /*2770*/  IMAD.WIDE R36, R2, R121, c[0x0][0x170] ;  /* 0x00005c0002247625 */ /* 0x002fc600078e0279 */
[----:B------:R-:W-:Y:S01]  /*2780*/  STS [R3+0x8e0], R50 ;  /* 0x0008e03203007388 */ /* 0x000fe20000000800 */
[----:B--2---:R-:W-:-:S03]  /*2790*/  IMAD.WIDE R38, R32, R121, c[0x0][0x170] ;  /* 0x00005c0020267625 */ /* 0x004fc600078e0279 */
[----:B------:R-:W-:Y:S01]  /*27a0*/  STS [R3+0x80], R52 ;  /* 0x0000803403007388 */ /* 0x000fe20000000800 */
[----:B------:R-:W-:-:S03]  /*27b0*/  IMAD.WIDE R36, R119, 0x2, R36 ;  /* 0x0000000277247825 */ /* 0x000fc600078e0224 */
[----:B------:R-:W-:Y:S01]  /*27c0*/  STS [R3+0x900], R54 ;  /* 0x0009003603007388 */ /* 0x000fe20000000800 */
[----:B------:R-:W-:-:S03]  /*27d0*/  IMAD.WIDE R38, R119, 0x2, R38 ;  /* 0x0000000277267825 */ /* 0x000fc600078e0226 */
[----:B------:R-:W-:Y:S04]  /*27e0*/  STS [R3+0xa0], R56 ;  /* 0x0000a03803007388 */ /* 0x000fe80000000800 */
[----:B------:R-:W-:Y:S04]  /*27f0*/  STS [R3+0x920], R58 ;  /* 0x0009203a03007388 */ /* 0x000fe80000000800 */
[----:B------:R-:W-:Y:S04]  /*2800*/  STS [R3+0xc0], R60 ;  /* 0x0000c03c03007388 */ /* 0x000fe80000000800 */
[----:B------:R-:W-:Y:S04]  /*2810*/  STS [R3+0x940], R62 ;  /* 0x0009403e03007388 */ /* 0x000fe80000000800 */
[----:B------:R-:W-:Y:S04]  /*2820*/  STS [R3+0xe0], R64 ;  /* 0x0000e04003007388 */ /* 0x000fe80000000800 */
[----:B------:R1:W-:Y:S04]  /*2830*/  STS [R3+0x960], R66 ;  /* 0x0009604203007388 */ /* 0x0003e80000000800 */
[----:B------:R-:W-:Y:S01]  /*2840*/  BAR.SYNC.DEFER_BLOCKING 0x0 ;  /* 0x0000000000007b1d */ /* 0x000fe20000010000 */
[----:B-1----:R-:W-:-:S05]  /*2850*/  IMAD.MOV.U32 R3, RZ, RZ, c[0x0][0x18c] ;  /* 0x00006300ff037624 */ /* 0x002fca00078e00ff */
[----:B------:R-:W1:Y:S01]  /*2860*/  LDS.128 R16, [R33] ;  /* 0x0000000021107984 */ /* 0x000e620000000c00 */
[----:B------:R-:W-:-:S03]  /*2870*/  IMAD R2, R3, 0x20, R2 ;  /* 0x0000002003027824 */ /* 0x000fc600078e0202 */
[----:B------:R-:W2:Y:S01]  /*2880*/  LDS.128 R12, [R33+0x880] ;  /* 0x00088000210c7984 */ /* 0x000ea20000000c00 */
[----:B------:R-:W-:-:S03]  /*2890*/  IMAD.WIDE R40, R2, R121, c[0x0][0x170] ;  /* 0x00005c0002287625 */ /* 0x000fc600078e0279 */
[----:B------:R-:W1:Y:S03]  /*28a0*/  LDS.128 R8, [R33+0x1100] ;  /* 0x0011000021087984 */ /* 0x000e660000000c00 */
[----:B------:R-:W-:Y:S01]  /*28b0*/  IMAD.WIDE R40, R119, 0x2, R40 ;  /* 0x0000000277287825 */ /* 0x000fe200078e0228 */
[----:B------:R2:W-:Y:S01]  /*28c0*/  @P3 STG.E.128 [R36.64], R4 ;  /* 0x0000000424003986 */ /* 0x0005e2000c101d0a */
[C---:B------:R-:W-:Y:S02]  /*28d0*/  ISETP.LT.AND P3, PT, R34.reuse, c[0x0][0x178], !P6 ;  /* 0x00005e0022007a0c */ /* 0x040fe40007761270 */
[----:B------:R-:W-:Y:S01]  /*28e0*/  IMAD R34, R34, c[0x0][0x18c], RZ ;  /* 0x0000630022227a24 */ /* 0x000fe200078e02ff */
[----:B------:R-:W-:Y:S01]  /*28f0*/  ISETP.LT.AND P6, PT, R0, c[0x0][0x178], !P6 ;  /* 0x00005e0000007a0c */ /* 0x000fe200077c1270 */
[----:B------:R1:W-:Y:S02]  /*2900*/  @P5 STG.E.128 [R38.64], R28 ;  /* 0x0000001c26005986 */ /* 0x0003e4000c101d0a */
[----:B------:R-:W-:-:S06]  /*2910*/  IMAD.WIDE R34, R34, R121, c[0x0][0x170] ;  /* 0x00005c0022227625 */ /* 0x000fcc00078e0279 */
[----:B------:R-:W-:-:S04]  /*2920*/  IMAD.WIDE R34, R119, 0x2, R34 ;  /* 0x0000000277227825 */ /* 0x000fc800078e0222 */
[----:B--2---:R-:W-:Y:S02]  /*2930*/  IMAD R4, R3, 0x8, R2 ;  /* 0x0000000803047824 */ /* 0x004fe400078e0202 */
[----:B------:R-:W-:-:S04]  /*2940*/  IMAD.WIDE R36, R120, R121, c[0x0][0x170] ;  /* 0x00005c0078247625 */ /* 0x000fc800078e0279 */
[----:B------:R-:W-:Y:S02]  /*2950*/  IMAD R6, R3, 0x8, R4 ;  /* 0x0000000803067824 */ /* 0x000fe400078e0204 */
[----:B------:R-:W-:-:S04]  /*2960*/  IMAD.WIDE R42, R4, R121, c[0x0][0x170] ;  /* 0x00005c00042a7625 */ /* 0x000fc800078e0279 */
[----:B------:R-:W-:-:S04]  /*2970*/  IMAD.WIDE R4, R6, R121, c[0x0][0x170] ;  /* 0x00005c0006047625 */ /* 0x000fc800078e0279 */
[----:B------:R-:W-:-:S04]  /*2980*/  IMAD.WIDE R36, R119, 0x2, R36 ;  /* 0x0000000277247825 */ /* 0x000fc800078e0224 */
[----:B------:R-:W-:Y:S01]  /*2990*/  IMAD R6, R3, 0x8, R6 ;  /* 0x0000000803067824 */ /* 0x000fe200078e0206 */
[----:B---3--:R2:W-:Y:S01]  /*29a0*/  @P4 STG.E.128 [R36.64], R24 ;  /* 0x0000001824004986 */ /* 0x0085e2000c101d0a */
[----:B------:R-:W-:-:S03]  /*29b0*/  IMAD.WIDE R42, R119, 0x2, R42 ;  /* 0x00000002772a7825 */ /* 0x000fc600078e022a */
[----:B------:R2:W-:Y:S01]  /*29c0*/  @P3 STG.E.128 [R34.64], R20 ;  /* 0x0000001422003986 */ /* 0x0005e2000c101d0a */
[----:B------:R-:W-:-:S03]  /*29d0*/  IMAD.WIDE R4, R119, 0x2, R4 ;  /* 0x0000000277047825 */ /* 0x000fc600078e0204 */
[----:B-1----:R2:W-:Y:S01]  /*29e0*/  @P2 STG.E.128 [R40.64], R16 ;  /* 0x0000001028002986 */ /* 0x0025e2000c101d0a */
[----:B------:R-:W-:-:S03]  /*29f0*/  IMAD.WIDE R2, R6, R121, c[0x0][0x170] ;  /* 0x00005c0006027625 */ /* 0x000fc600078e0279 */
[----:B------:R2:W-:Y:S03]  /*2a00*/  @P1 STG.E.128 [R42.64], R12 ;  /* 0x0000000c2a001986 */ /* 0x0005e6000c101d0a */
[----:B------:R-:W-:Y:S01]  /*2a10*/  IMAD.WIDE R2, R119, 0x2, R2 ;  /* 0x0000000277027825 */ /* 0x000fe200078e0202 */
[----:B------:R2:W-:Y:S01]  /*2a20*/  @P0 STG.E.128 [R4.64], R8 ;  /* 0x0000000804000986 */ /* 0x0005e2000c101d0a */
[----:B------:R-:W-:Y:S05]  /*2a30*/  @!P6 EXIT ;  /* 0x000000000000e94d */ /* 0x000fea0003800000 */
[----:B--2---:R-:W1:Y:S04]  /*2a40*/  LDS.128 R4, [R33+0x1980] ;  /* 0x0019800021047984 */ /* 0x004e680000000c00 */
[----:B-1----:R-:W-:Y:S01]  /*2a50*/  STG.E.128 [R2.64], R4 ;  /* 0x0000000402007986 */ /* 0x002fe2000c101d0a */
[----:B------:R-:W-:Y:S05]  /*2a60*/  EXIT ;  /* 0x000000000000794d */ /* 0x000fea0003800000 */
.L_x_2:
[----:B------:R-:W-:-:S00]  /*2a70*/  BRA `(.L_x_2) ;  /* 0xfffffff000007947 */ /* 0x000fc0000383ffff */
[----:B------:R-:W-:-:S00]  /*2a80*/  NOP ;  /* 0x0000000000007918 */ /* 0x000fc00000000000 */
[----:B------:R-:W-:-:S00]  /*2a90*/  NOP ;  /* 0x0000000000007918 */ /* 0x000fc00000000000 */
[----:B------:R-:W-:-:S00]  /*2aa0*/  NOP ;  /* 0x0000000000007918 */ /* 0x000fc00000000000 */
[----:B------:R-:W-:-:S00]  /*2ab0*/  NOP ;  /* 0x0000000000007918 */ /* 0x000fc00000000000 */
[----:B------:R-:W-:-:S00]  /*2ac0*/  NOP ;  /* 0x0000000000007918 */ /* 0x000fc00000000000 */
[----:B------:R-:W-:-:S00]  /*2ad0*/  NOP ;  /* 0x0000000000007918 */ /* 0x000fc00000000000 */
[----:B------:R-:W-:-:S00]  /*2ae0*/  NOP ;  /* 0x0000000000007918 */ /* 0x000fc00000000000 */
[----:B------:R-:W-:-:S00]  /*2af0*/  NOP ;  /* 0x0000000000007918 */ /* 0x000fc00000000000 */
.L_x_3:


//--------------------- .nv.shared.matmul_kernel_0d1d2d3d4d5d6d7c8d9c10d11c --------------------------
	.section	.nv.shared.matmul_kernel_0d1d2d3d4d5d6d7c8d9c10d11c,"aw",@nobits
	.align	16
